	.target	sm_90a

	.elftype	@"ET_EXEC"


//--------------------- .note.nv.tkinfo           --------------------------
	.section	.note.nv.tkinfo,"",@"SHT_NOTE"
	.sectionflags	@"SHF_NOTE_NV_TKINFO"
	.tkinfo
        /*0018*/ 	.word	0x00000002
        /*0030*/ 	.string	""
        /*0030*/ 	.string	"ptxas"
        /*0030*/ 	.string	"Cuda compilation tools, release 13.0, V13.0.88"
        /*0030*/ 	.string	"Build cuda_13.0.r13.0/compiler.36424714_0"
        /*0030*/ 	.string	"-v  -suppress-debug-info  -lineinfo  -arch sm_90a "



//--------------------- .note.nv.cuinfo           --------------------------
	.section	.note.nv.cuinfo,"",@"SHT_NOTE"
	.sectionflags	@"SHF_NOTE_NV_CUINFO"
        /*0018*/ 	.short	0x0002
        /*001a*/ 	.short	0x005a
        /*001c*/ 	.short	0x0082
	.zero		2


//--------------------- .nv.info                  --------------------------
	.section	.nv.info,"",@"SHT_CUDA_INFO"
	.align	4


	//----- nvinfo : EIATTR_REGCOUNT
	.align		4
        /*0000*/ 	.byte	0x04, 0x2f
        /*0002*/ 	.short	(.L_1 - .L_0)
	.align		4
.L_0:
        /*0004*/ 	.word	index@(matmul_kernel)
        /*0008*/ 	.word	0x00000080


	//----- nvinfo : EIATTR_FRAME_SIZE
	.align		4
.L_1:
        /*000c*/ 	.byte	0x04, 0x11
        /*000e*/ 	.short	(.L_3 - .L_2)
	.align		4
.L_2:
        /*0010*/ 	.word	index@(matmul_kernel)
        /*0014*/ 	.word	0x00000000


	//----- nvinfo : EIATTR_MIN_STACK_SIZE
	.align		4
.L_3:
        /*0018*/ 	.byte	0x04, 0x12
        /*001a*/ 	.short	(.L_5 - .L_4)
	.align		4
.L_4:
        /*001c*/ 	.word	index@(matmul_kernel)
        /*0020*/ 	.word	0x00000000
.L_5:


//--------------------- .nv.compat                --------------------------
	.section	.nv.compat,"",@"SHT_CUDA_COMPAT_INFO"
	.align	4
        /*0000*/ 	.byte	0x02, 0x09, 0x01, 0x00, 0x02, 0x02, 0x04, 0x00, 0x02, 0x05, 0x05, 0x00, 0x03, 0x07, 0x01, 0x01
        /*0010*/ 	.byte	0x02, 0x03, 0x00, 0x00, 0x02, 0x06, 0x01, 0x00, 0x04, 0x0b, 0x08, 0x00, 0x00, 0x00, 0x00, 0x00
        /*0020*/ 	.byte	0x00, 0x00, 0x00, 0x00


//--------------------- .nv.info.matmul_kernel    --------------------------
	.section	.nv.info.matmul_kernel,"",@"SHT_CUDA_INFO"
	.sectionflags	@""
	.align	4


	//----- nvinfo : EIATTR_CUDA_API_VERSION
	.align		4
        /*0000*/ 	.byte	0x04, 0x37
        /*0002*/ 	.short	(.L_7 - .L_6)
.L_6:
        /*0004*/ 	.word	0x00000082


	//----- nvinfo : EIATTR_KPARAM_INFO
	.align		4
.L_7:
        /*0008*/ 	.byte	0x04, 0x17
        /*000a*/ 	.short	(.L_9 - .L_8)
.L_8:
        /*000c*/ 	.word	0x00000000
        /*0010*/ 	.short	0x000d
        /*0012*/ 	.short	0x0048
        /*0014*/ 	.byte	0x00, 0xf4, 0x21, 0x00


	//----- nvinfo : EIATTR_KPARAM_INFO
	.align		4
.L_9:
        /*0018*/ 	.byte	0x04, 0x17
        /*001a*/ 	.short	(.L_11 - .L_10)
.L_10:
        /*001c*/ 	.word	0x00000000
        /*0020*/ 	.short	0x000c
        /*0022*/ 	.short	0x0040
        /*0024*/ 	.byte	0x00, 0xf4, 0x21, 0x00


	//----- nvinfo : EIATTR_KPARAM_INFO
	.align		4
.L_11:
        /*0028*/ 	.byte	0x04, 0x17
        /*002a*/ 	.short	(.L_13 - .L_12)
.L_12:
        /*002c*/ 	.word	0x00000000
        /*0030*/ 	.short	0x000b
        /*0032*/ 	.short	0x0038
        /*0034*/ 	.byte	0x00, 0xf0, 0x11, 0x00


	//----- nvinfo : EIATTR_KPARAM_INFO
	.align		4
.L_13:
        /*0038*/ 	.byte	0x04, 0x17
        /*003a*/ 	.short	(.L_15 - .L_14)
.L_14:
        /*003c*/ 	.word	0x00000000
        /*0040*/ 	.short	0x000a
        /*0042*/ 	.short	0x0034
        /*0044*/ 	.byte	0x00, 0xf0, 0x11, 0x00


	//----- nvinfo : EIATTR_KPARAM_INFO
	.align		4
.L_15:
        /*0048*/ 	.byte	0x04, 0x17
        /*004a*/ 	.short	(.L_17 - .L_16)
.L_16:
        /*004c*/ 	.word	0x00000000
        /*0050*/ 	.short	0x0009
        /*0052*/ 	.short	0x0030
        /*0054*/ 	.byte	0x00, 0xf0, 0x11, 0x00


	//----- nvinfo : EIATTR_KPARAM_INFO
	.align		4
.L_17:
        /*0058*/ 	.byte	0x04, 0x17
        /*005a*/ 	.short	(.L_19 - .L_18)
.L_18:
        /*005c*/ 	.word	0x00000000
        /*0060*/ 	.short	0x0008
        /*0062*/ 	.short	0x002c
        /*0064*/ 	.byte	0x00, 0xf0, 0x11, 0x00


	//----- nvinfo : EIATTR_KPARAM_INFO
	.align		4
.L_19:
        /*0068*/ 	.byte	0x04, 0x17
        /*006a*/ 	.short	(.L_21 - .L_20)
.L_20:
        /*006c*/ 	.word	0x00000000
        /*0070*/ 	.short	0x0007
        /*0072*/ 	.short	0x0028
        /*0074*/ 	.byte	0x00, 0xf0, 0x11, 0x00


	//----- nvinfo : EIATTR_KPARAM_INFO
	.align		4
.L_21:
        /*0078*/ 	.byte	0x04, 0x17
        /*007a*/ 	.short	(.L_23 - .L_22)
.L_22:
        /*007c*/ 	.word	0x00000000
        /*0080*/ 	.short	0x0006
        /*0082*/ 	.short	0x0024
        /*0084*/ 	.byte	0x00, 0xf0, 0x11, 0x00


	//----- nvinfo : EIATTR_KPARAM_INFO
	.align		4
.L_23:
        /*0088*/ 	.byte	0x04, 0x17
        /*008a*/ 	.short	(.L_25 - .L_24)
.L_24:
        /*008c*/ 	.word	0x00000000
        /*0090*/ 	.short	0x0005
        /*0092*/ 	.short	0x0020
        /*0094*/ 	.byte	0x00, 0xf0, 0x11, 0x00


	//----- nvinfo : EIATTR_KPARAM_INFO
	.align		4
.L_25:
        /*0098*/ 	.byte	0x04, 0x17
        /*009a*/ 	.short	(.L_27 - .L_26)
.L_26:
        /*009c*/ 	.word	0x00000000
        /*00a0*/ 	.short	0x0004
        /*00a2*/ 	.short	0x001c
        /*00a4*/ 	.byte	0x00, 0xf0, 0x11, 0x00


	//----- nvinfo : EIATTR_KPARAM_INFO
	.align		4
.L_27:
        /*00a8*/ 	.byte	0x04, 0x17
        /*00aa*/ 	.short	(.L_29 - .L_28)
.L_28:
        /*00ac*/ 	.word	0x00000000
        /*00b0*/ 	.short	0x0003
        /*00b2*/ 	.short	0x0018
        /*00b4*/ 	.byte	0x00, 0xf0, 0x11, 0x00


	//----- nvinfo : EIATTR_KPARAM_INFO
	.align		4
.L_29:
        /*00b8*/ 	.byte	0x04, 0x17
        /*00ba*/ 	.short	(.L_31 - .L_30)
.L_30:
        /*00bc*/ 	.word	0x00000000
        /*00c0*/ 	.short	0x0002
        /*00c2*/ 	.short	0x0010
        /*00c4*/ 	.byte	0x00, 0xf4, 0x21, 0x00


	//----- nvinfo : EIATTR_KPARAM_INFO
	.align		4
.L_31:
        /*00c8*/ 	.byte	0x04, 0x17
        /*00ca*/ 	.short	(.L_33 - .L_32)
.L_32:
        /*00cc*/ 	.word	0x00000000
        /*00d0*/ 	.short	0x0001
        /*00d2*/ 	.short	0x0008
        /*00d4*/ 	.byte	0x00, 0xf4, 0x21, 0x00


	//----- nvinfo : EIATTR_KPARAM_INFO
	.align		4
.L_33:
        /*00d8*/ 	.byte	0x04, 0x17
        /*00da*/ 	.short	(.L_35 - .L_34)
.L_34:
        /*00dc*/ 	.word	0x00000000
        /*00e0*/ 	.short	0x0000
        /*00e2*/ 	.short	0x0000
        /*00e4*/ 	.byte	0x00, 0xf4, 0x21, 0x00


	//----- nvinfo : EIATTR_EXPLICIT_CLUSTER
	.align		4
.L_35:
        /*00e8*/ 	.byte	0x01, 0x3e
	.zero		2


	//----- nvinfo : EIATTR_CTA_PER_CLUSTER
	.align		4
        /*00ec*/ 	.byte	0x04, 0x3d
        /*00ee*/ 	.short	(.L_37 - .L_36)
.L_36:
        /*00f0*/ 	.word	0x00000002
        /*00f4*/ 	.word	0x00000001
        /*00f8*/ 	.word	0x00000001


	//----- nvinfo : EIATTR_SPARSE_MMA_MASK
	.align		4
.L_37:
        /*00fc*/ 	.byte	0x03, 0x50
        /*00fe*/ 	.short	0x0000


	//----- nvinfo : EIATTR_MAXREG_COUNT
	.align		4
        /*0100*/ 	.byte	0x03, 0x1b
        /*0102*/ 	.short	0x00ff


	//----- nvinfo : EIATTR_NUM_BARRIERS
	.align		4
        /*0104*/ 	.byte	0x02, 0x4c
        /*0106*/ 	.byte	0x01
	.zero		1


	//----- nvinfo : EIATTR_MERCURY_ISA_VERSION
	.align		4
        /*0108*/ 	.byte	0x03, 0x5f
        /*010a*/ 	.short	0x0101


	//----- nvinfo : EIATTR_EXIT_INSTR_OFFSETS
	.align		4
        /*010c*/ 	.byte	0x04, 0x1c
        /*010e*/ 	.short	(.L_39 - .L_38)


	//   ....[0]....
.L_38:
        /*0110*/ 	.word	0x00004290


	//   ....[1]....
        /*0114*/ 	.word	0x000042b0


	//----- nvinfo : EIATTR_REQNTID
	.align		4
.L_39:
        /*0118*/ 	.byte	0x04, 0x10
        /*011a*/ 	.short	(.L_41 - .L_40)
.L_40:
        /*011c*/ 	.word	0x00000080
        /*0120*/ 	.word	0x00000001
        /*0124*/ 	.word	0x00000001


	//----- nvinfo : EIATTR_CBANK_PARAM_SIZE
	.align		4
.L_41:
        /*0128*/ 	.byte	0x03, 0x19
        /*012a*/ 	.short	0x0050


	//----- nvinfo : EIATTR_PARAM_CBANK
	.align		4
        /*012c*/ 	.byte	0x04, 0x0a
        /*012e*/ 	.short	(.L_43 - .L_42)
	.align		4
.L_42:
        /*0130*/ 	.word	index@(.nv.constant0.matmul_kernel)
        /*0134*/ 	.short	0x0210
        /*0136*/ 	.short	0x0050


	//----- nvinfo : EIATTR_SW_WAR
	.align		4
.L_43:
        /*0138*/ 	.byte	0x04, 0x36
        /*013a*/ 	.short	(.L_45 - .L_44)
.L_44:
        /*013c*/ 	.word	0x00000008
.L_45:


//--------------------- .nv.callgraph             --------------------------
	.section	.nv.callgraph,"",@"SHT_CUDA_CALLGRAPH"
	.align	4
	.sectionentsize	8
	.align		4
        /*0000*/ 	.word	0x00000000
	.align		4
        /*0004*/ 	.word	0xffffffff
	.align		4
        /*0008*/ 	.word	0x00000000
	.align		4
        /*000c*/ 	.word	0xfffffffe
	.align		4
        /*0010*/ 	.word	0x00000000
	.align		4
        /*0014*/ 	.word	0xfffffffd
	.align		4
        /*0018*/ 	.word	0x00000000
	.align		4
        /*001c*/ 	.word	0xfffffffc


//--------------------- .text.matmul_kernel       --------------------------
	.section	.text.matmul_kernel,"ax",@progbits
	.align	128
        .global         matmul_kernel
        .type           matmul_kernel,@function
        .size           matmul_kernel,(.L_x_3 - matmul_kernel)
        .other          matmul_kernel,@"STO_CUDA_ENTRY STV_DEFAULT"
matmul_kernel:
.text.matmul_kernel:
[----:B------:R-:W0:Y:S08]  /*0000*/  LDC R1, c[0x0][0x28] ;  /* 0x00000a00ff017b82 */ /* 0x000e300000000800 */
[----:B------:R-:W1:Y:S01]  /*0010*/  LDC.64 R12, c[0x0][0x228] ;  /* 0x00008a00ff0c7b82 */ /* 0x000e620000000a00 */
[----:B------:R-:W-:Y:S01]  /*0020*/  UMOV UR5, 0x400 ;  /* 0x0000040000057882 */ /* 0x000fe20000000000 */
[----:B------:R-:W-:Y:S01]  /*0030*/  ULDC.64 UR12, c[0x0][0x208] ;  /* 0x00008200000c7ab9 */ /* 0x000fe20000000a00 */
[----:B------:R-:W-:-:S02]  /*0040*/  CS2R R24, SRZ ;  /* 0x0000000000187805 */ /* 0x000fc4000001ff00 */
[----:B------:R-:W-:Y:S02]  /*0050*/  CS2R R26, SRZ ;  /* 0x00000000001a7805 */ /* 0x000fe4000001ff00 */
[----:B------:R-:W-:Y:S02]  /*0060*/  CS2R R28, SRZ ;  /* 0x00000000001c7805 */ /* 0x000fe4000001ff00 */
[----:B------:R-:W-:Y:S02]  /*0070*/  CS2R R30, SRZ ;  /* 0x00000000001e7805 */ /* 0x000fe4000001ff00 */
[----:B------:R-:W-:Y:S01]  /*0080*/  CS2R R32, SRZ ;  /* 0x0000000000207805 */ /* 0x000fe2000001ff00 */
[----:B------:R-:W2:Y:S01]  /*0090*/  S2UR UR4, SR_CTAID.X ;  /* 0x00000000000479c3 */ /* 0x000ea20000002500 */
[----:B------:R-:W-:Y:S02]  /*00a0*/  CS2R R34, SRZ ;  /* 0x0000000000227805 */ /* 0x000fe4000001ff00 */
[----:B------:R-:W-:-:S02]  /*00b0*/  CS2R R36, SRZ ;  /* 0x0000000000247805 */ /* 0x000fc4000001ff00 */
[----:B------:R-:W-:Y:S02]  /*00c0*/  CS2R R38, SRZ ;  /* 0x0000000000267805 */ /* 0x000fe4000001ff00 */
[----:B------:R-:W-:Y:S02]  /*00d0*/  CS2R R40, SRZ ;  /* 0x0000000000287805 */ /* 0x000fe4000001ff00 */
[----:B------:R-:W-:Y:S02]  /*00e0*/  CS2R R42, SRZ ;  /* 0x00000000002a7805 */ /* 0x000fe4000001ff00 */
[----:B------:R-:W-:Y:S02]  /*00f0*/  CS2R R44, SRZ ;  /* 0x00000000002c7805 */ /* 0x000fe4000001ff00 */
[----:B------:R-:W-:Y:S01]  /*0100*/  CS2R R46, SRZ ;  /* 0x00000000002e7805 */ /* 0x000fe2000001ff00 */
[----:B------:R-:W3:Y:S01]  /*0110*/  LDC R58, c[0x0][0x230] ;  /* 0x00008c00ff3a7b82 */ /* 0x000ee20000000800 */
[----:B------:R-:W-:-:S02]  /*0120*/  CS2R R48, SRZ ;  /* 0x0000000000307805 */ /* 0x000fc4000001ff00 */
[----:B------:R-:W-:Y:S02]  /*0130*/  CS2R R50, SRZ ;  /* 0x0000000000327805 */ /* 0x000fe4000001ff00 */
[----:B------:R-:W-:Y:S02]  /*0140*/  CS2R R52, SRZ ;  /* 0x0000000000347805 */ /* 0x000fe4000001ff00 */
[----:B------:R-:W-:Y:S01]  /*0150*/  CS2R R54, SRZ ;  /* 0x0000000000367805 */ /* 0x000fe2000001ff00 */
[----:B-1----:R-:W-:Y:S01]  /*0160*/  VIADD R0, R13, 0x7f ;  /* 0x0000007f0d007836 */ /* 0x002fe20000000000 */
[----:B------:R-:W1:Y:S04]  /*0170*/  S2UR UR9, SR_CgaCtaId ;  /* 0x00000000000979c3 */ /* 0x000e680000008800 */
[----:B------:R-:W-:-:S02]  /*0180*/  SHF.R.S32.HI R3, RZ, 0x1f, R0 ;  /* 0x0000001fff037819 */ /* 0x000fc40000011400 */
[----:B--2---:R-:W-:Y:S01]  /*0190*/  I2FP.F32.U32 R5, UR4 ;  /* 0x0000000400057c45 */ /* 0x004fe20008201000 */
[----:B------:R-:W-:Y:S01]  /*01a0*/  ULDC UR4, c[0x0][0x150] ;  /* 0x0000540000047ab9 */ /* 0x000fe20000000800 */
[----:B------:R-:W-:-:S03]  /*01b0*/  LEA.HI R3, R3, R0, RZ, 0x7 ;  /* 0x0000000003037211 */ /* 0x000fc600078f38ff */
[----:B------:R-:W-:Y:S01]  /*01c0*/  FMUL R5, R5, UR4 ;  /* 0x0000000405057c20 */ /* 0x000fe20008400000 */
[----:B------:R-:W-:Y:S01]  /*01d0*/  SHF.R.S32.HI R3, RZ, 0x7, R3 ;  /* 0x00000007ff037819 */ /* 0x000fe20000011403 */
[----:B---3--:R-:W-:-:S04]  /*01e0*/  VIADD R58, R58, 0x1f ;  /* 0x0000001f3a3a7836 */ /* 0x008fc80000000000 */
[----:B------:R-:W-:Y:S01]  /*01f0*/  IMAD.SHL.U32 R4, R3, 0x8, RZ ;  /* 0x0000000803047824 */ /* 0x000fe200078e00ff */
[----:B------:R-:W2:Y:S04]  /*0200*/  F2I.U32.TRUNC.NTZ R5, R5 ;  /* 0x0000000500057305 */ /* 0x000ea8000020f000 */
[----:B------:R-:W-:Y:S01]  /*0210*/  IABS R7, R4 ;  /* 0x0000000400077213 */ /* 0x000fe20000000000 */
[----:B-1----:R-:W-:Y:S02]  /*0220*/  USHF.L.U32 UR4, UR9, 0x6, URZ ;  /* 0x0000000609047899 */ /* 0x002fe4000800063f */
[----:B------:R-:W-:Y:S01]  /*0230*/  ULEA UR8, UR9, UR5, 0x18 ;  /* 0x0000000509087291 */ /* 0x000fe2000f8ec03f */
[----:B------:R-:W1:Y:S01]  /*0240*/  I2F.RP R0, R7 ;  /* 0x0000000700007306 */ /* 0x000e620000209400 */
[----:B------:R-:W-:Y:S01]  /*0250*/  ULOP3.LUT UR4, UR4, 0x40, URZ, 0xc0, !UPT ;  /* 0x0000004004047892 */ /* 0x000fe2000f8ec03f */
[----:B--2---:R-:W-:-:S06]  /*0260*/  IABS R11, R5 ;  /* 0x00000005000b7213 */ /* 0x004fcc0000000000 */
[----:B-1----:R-:W1:Y:S02]  /*0270*/  MUFU.RCP R0, R0 ;  /* 0x0000000000007308 */ /* 0x002e640000001000 */
[----:B-1----:R-:W-:Y:S01]  /*0280*/  VIADD R2, R0, 0xffffffe ;  /* 0x0ffffffe00027836 */ /* 0x002fe20000000000 */
[----:B------:R-:W-:-:S05]  /*0290*/  IABS R0, R4 ;  /* 0x0000000400007213 */ /* 0x000fca0000000000 */
[----:B------:R1:W2:Y:S01]  /*02a0*/  F2I.FTZ.U32.TRUNC.NTZ R3, R2 ;  /* 0x0000000200037305 */ /* 0x0002a2000021f000 */
[----:B------:R-:W-:Y:S02]  /*02b0*/  IMAD.MOV R0, RZ, RZ, -R0 ;  /* 0x000000ffff007224 */ /* 0x000fe400078e0a00 */
[----:B-1----:R-:W-:Y:S02]  /*02c0*/  IMAD.MOV.U32 R2, RZ, RZ, RZ ;  /* 0x000000ffff027224 */ /* 0x002fe400078e00ff */
[----:B--2---:R-:W-:-:S04]  /*02d0*/  IMAD.MOV R6, RZ, RZ, -R3 ;  /* 0x000000ffff067224 */ /* 0x004fc800078e0a03 */
[----:B------:R-:W-:-:S04]  /*02e0*/  IMAD R9, R6, R7, RZ ;  /* 0x0000000706097224 */ /* 0x000fc800078e02ff */
[----:B------:R-:W-:-:S06]  /*02f0*/  IMAD.HI.U32 R2, R3, R9, R2 ;  /* 0x0000000903027227 */ /* 0x000fcc00078e0002 */
[----:B------:R-:W-:-:S04]  /*0300*/  IMAD.HI.U32 R2, R2, R11, RZ ;  /* 0x0000000b02027227 */ /* 0x000fc800078e00ff */
[----:B------:R-:W-:-:S05]  /*0310*/  IMAD R0, R2, R0, R11 ;  /* 0x0000000002007224 */ /* 0x000fca00078e020b */
[----:B------:R-:W-:-:S13]  /*0320*/  ISETP.GT.U32.AND P1, PT, R7, R0, PT ;  /* 0x000000000700720c */ /* 0x000fda0003f24070 */
[----:B------:R-:W-:Y:S02]  /*0330*/  @!P1 IMAD.IADD R0, R0, 0x1, -R7 ;  /* 0x0000000100009824 */ /* 0x000fe400078e0a07 */
[----:B------:R-:W-:Y:S01]  /*0340*/  @!P1 VIADD R2, R2, 0x1 ;  /* 0x0000000102029836 */ /* 0x000fe20000000000 */
[----:B------:R-:W-:Y:S02]  /*0350*/  ISETP.NE.AND P1, PT, R4, RZ, PT ;  /* 0x000000ff0400720c */ /* 0x000fe40003f25270 */
[----:B------:R-:W-:Y:S02]  /*0360*/  ISETP.GE.U32.AND P0, PT, R0, R7, PT ;  /* 0x000000070000720c */ /* 0x000fe40003f06070 */
[----:B------:R-:W-:-:S04]  /*0370*/  LOP3.LUT R0, R5, R4, RZ, 0x3c, !PT ;  /* 0x0000000405007212 */ /* 0x000fc800078e3cff */
[----:B------:R-:W-:Y:S01]  /*0380*/  ISETP.GE.AND P2, PT, R0, RZ, PT ;  /* 0x000000ff0000720c */ /* 0x000fe20003f46270 */
[----:B------:R-:W-:-:S05]  /*0390*/  VIADD R0, R12, 0x3f ;  /* 0x0000003f0c007836 */ /* 0x000fca0000000000 */
[----:B------:R-:W-:Y:S01]  /*03a0*/  SHF.R.S32.HI R3, RZ, 0x1f, R0 ;  /* 0x0000001fff037819 */ /* 0x000fe20000011400 */
[----:B------:R-:W-:-:S03]  /*03b0*/  @P0 VIADD R2, R2, 0x1 ;  /* 0x0000000102020836 */ /* 0x000fc60000000000 */
[----:B------:R-:W-:-:S03]  /*03c0*/  LEA.HI R3, R3, R0, RZ, 0x6 ;  /* 0x0000000003037211 */ /* 0x000fc600078f30ff */
[----:B------:R-:W-:Y:S01]  /*03d0*/  @!P2 IMAD.MOV R2, RZ, RZ, -R2 ;  /* 0x000000ffff02a224 */ /* 0x000fe200078e0a02 */
[----:B------:R-:W-:-:S05]  /*03e0*/  @!P1 LOP3.LUT R2, RZ, R4, RZ, 0x33, !PT ;  /* 0x00000004ff029212 */ /* 0x000fca00078e33ff */
[----:B------:R-:W-:Y:S02]  /*03f0*/  IMAD.SHL.U32 R6, R2, 0x8, RZ ;  /* 0x0000000802067824 */ /* 0x000fe400078e00ff */
[----:B------:R-:W-:-:S03]  /*0400*/  IMAD.MOV R2, RZ, RZ, -R2 ;  /* 0x000000ffff027224 */ /* 0x000fc600078e0a02 */
[----:B------:R-:W-:Y:S01]  /*0410*/  LEA.HI.SX32 R3, R3, -R6, 0x1a ;  /* 0x8000000603037211 */ /* 0x000fe200078fd2ff */
[----:B------:R-:W-:-:S03]  /*0420*/  IMAD R4, R4, R2, R5 ;  /* 0x0000000204047224 */ /* 0x000fc600078e0205 */
[----:B------:R-:W-:Y:S02]  /*0430*/  VIMNMX R11, R3, 0x8, PT ;  /* 0x00000008030b7848 */ /* 0x000fe40003fe0100 */
[----:B------:R-:W-:Y:S02]  /*0440*/  IABS R9, R4 ;  /* 0x0000000400097213 */ /* 0x000fe40000000000 */
[----:B------:R-:W-:-:S04]  /*0450*/  IABS R7, R11 ;  /* 0x0000000b00077213 */ /* 0x000fc80000000000 */
[----:B------:R-:W1:Y:S08]  /*0460*/  I2F.RP R0, R7 ;  /* 0x0000000700007306 */ /* 0x000e700000209400 */
[----:B-1----:R-:W1:Y:S02]  /*0470*/  MUFU.RCP R0, R0 ;  /* 0x0000000000007308 */ /* 0x002e640000001000 */
[----:B-1----:R-:W-:-:S06]  /*0480*/  VIADD R3, R0, 0xffffffe ;  /* 0x0ffffffe00037836 */ /* 0x002fcc0000000000 */
[----:B------:R-:W1:Y:S02]  /*0490*/  F2I.FTZ.U32.TRUNC.NTZ R3, R3 ;  /* 0x0000000300037305 */ /* 0x000e64000021f000 */
[----:B-1----:R-:W-:-:S04]  /*04a0*/  IMAD.MOV R8, RZ, RZ, -R3 ;  /* 0x000000ffff087224 */ /* 0x002fc800078e0a03 */
[----:B------:R-:W-:Y:S01]  /*04b0*/  IMAD.MOV.U32 R2, RZ, RZ, R8 ;  /* 0x000000ffff027224 */ /* 0x000fe200078e0008 */
[----:B------:R-:W-:-:S03]  /*04c0*/  IABS R8, R11 ;  /* 0x0000000b00087213 */ /* 0x000fc60000000000 */
[----:B------:R-:W-:Y:S02]  /*04d0*/  IMAD R5, R2, R7, RZ ;  /* 0x0000000702057224 */ /* 0x000fe400078e02ff */
[----:B------:R-:W-:Y:S02]  /*04e0*/  IMAD.MOV.U32 R2, RZ, RZ, RZ ;  /* 0x000000ffff027224 */ /* 0x000fe400078e00ff */
[----:B------:R-:W-:Y:S02]  /*04f0*/  IMAD.MOV R0, RZ, RZ, -R8 ;  /* 0x000000ffff007224 */ /* 0x000fe400078e0a08 */
[----:B------:R-:W-:Y:S01]  /*0500*/  IMAD.HI.U32 R2, R3, R5, R2 ;  /* 0x0000000503027227 */ /* 0x000fe200078e0002 */
[----:B------:R-:W-:-:S04]  /*0510*/  LOP3.LUT R3, R4, R11, RZ, 0x3c, !PT ;  /* 0x0000000b04037212 */ /* 0x000fc800078e3cff */
[----:B------:R-:W-:Y:S01]  /*0520*/  ISETP.GE.AND P2, PT, R3, RZ, PT ;  /* 0x000000ff0300720c */ /* 0x000fe20003f46270 */
[----:B------:R-:W-:-:S04]  /*0530*/  IMAD.HI.U32 R2, R2, R9, RZ ;  /* 0x0000000902027227 */ /* 0x000fc800078e00ff */
[----:B------:R-:W-:-:S05]  /*0540*/  IMAD R0, R2, R0, R9 ;  /* 0x0000000002007224 */ /* 0x000fca00078e0209 */
[----:B------:R-:W-:-:S13]  /*0550*/  ISETP.GT.U32.AND P1, PT, R7, R0, PT ;  /* 0x000000000700720c */ /* 0x000fda0003f24070 */
[----:B------:R-:W-:Y:S02]  /*0560*/  @!P1 IMAD.IADD R0, R0, 0x1, -R7 ;  /* 0x0000000100009824 */ /* 0x000fe400078e0a07 */
[----:B------:R-:W-:Y:S01]  /*0570*/  @!P1 VIADD R2, R2, 0x1 ;  /* 0x0000000102029836 */ /* 0x000fe20000000000 */
[----:B------:R-:W-:Y:S02]  /*0580*/  ISETP.NE.AND P1, PT, R11, RZ, PT ;  /* 0x000000ff0b00720c */ /* 0x000fe40003f25270 */
[----:B------:R-:W-:Y:S02]  /*0590*/  ISETP.GE.U32.AND P0, PT, R0, R7, PT ;  /* 0x000000070000720c */ /* 0x000fe40003f06070 */
[----:B------:R-:W1:Y:S11]  /*05a0*/  S2R R0, SR_TID.X ;  /* 0x0000000000007919 */ /* 0x000e760000002100 */
[----:B------:R-:W-:Y:S01]  /*05b0*/  @P0 VIADD R2, R2, 0x1 ;  /* 0x0000000102020836 */ /* 0x000fe20000000000 */
[----:B------:R-:W-:-:S03]  /*05c0*/  ISETP.GE.AND P0, PT, R58, 0x20, PT ;  /* 0x000000203a00780c */ /* 0x000fc60003f06270 */
[----:B------:R-:W-:-:S04]  /*05d0*/  IMAD.MOV.U32 R75, RZ, RZ, R2 ;  /* 0x000000ffff4b7224 */ /* 0x000fc800078e0002 */
[----:B------:R-:W-:Y:S01]  /*05e0*/  @!P2 IMAD.MOV R75, RZ, RZ, -R75 ;  /* 0x000000ffff4ba224 */ /* 0x000fe200078e0a4b */
[----:B------:R-:W-:-:S05]  /*05f0*/  @!P1 LOP3.LUT R75, RZ, R11, RZ, 0x33, !PT ;  /* 0x0000000bff4b9212 */ /* 0x000fca00078e33ff */
[----:B------:R-:W-:Y:S02]  /*0600*/  IMAD.MOV R2, RZ, RZ, -R75 ;  /* 0x000000ffff027224 */ /* 0x000fe400078e0a4b */
[----:B------:R-:W-:Y:S02]  /*0610*/  IMAD.SHL.U32 R75, R75, 0x80, RZ ;  /* 0x000000804b4b7824 */ /* 0x000fe400078e00ff */
[----:B------:R-:W-:Y:S01]  /*0620*/  IMAD R2, R11, R2, R4 ;  /* 0x000000020b027224 */ /* 0x000fe200078e0204 */
[----:B-1----:R-:W-:-:S03]  /*0630*/  LOP3.LUT R3, R0, 0x3f, RZ, 0xc0, !PT ;  /* 0x0000003f00037812 */ /* 0x002fc600078ec0ff */
[----:B------:R-:W-:Y:S01]  /*0640*/  IMAD.IADD R2, R6, 0x1, R2 ;  /* 0x0000000106027824 */ /* 0x000fe200078e0202 */
[----:B------:R-:W-:Y:S02]  /*0650*/  SHF.R.U32.HI R62, RZ, 0x6, R0 ;  /* 0x00000006ff3e7819 */ /* 0x000fe40000011600 */
[----:B------:R-:W-:Y:S01]  /*0660*/  LOP3.LUT R60, R0, 0x7f, RZ, 0xc0, !PT ;  /* 0x0000007f003c7812 */ /* 0x000fe200078ec0ff */
[----:B------:R-:W-:Y:S01]  /*0670*/  IMAD R2, R2, 0x40, R3 ;  /* 0x0000004002027824 */ /* 0x000fe200078e0203 */
[----:B------:R-:W-:Y:S01]  /*0680*/  SGXT.U32 R62, R62, 0x1 ;  /* 0x000000013e3e781a */ /* 0x000fe20000000000 */
[----:B0-----:R-:W-:Y:S06]  /*0690*/  @!P0 BRA `(.L_x_0) ;  /* 0x0000002400b48947 */ /* 0x001fec0003800000 */
[----:B------:R-:W-:Y:S01]  /*06a0*/  IABS R26, R12 ;  /* 0x0000000c001a7213 */ /* 0x000fe20000000000 */
[----:B------:R-:W-:Y:S01]  /*06b0*/  ULDC.64 UR14, c[0x0][0x218] ;  /* 0x00008600000e7ab9 */ /* 0x000fe20000000a00 */
[----:B------:R-:W-:Y:S01]  /*06c0*/  IABS R3, R13 ;  /* 0x0000000d00037213 */ /* 0x000fe20000000000 */
[----:B------:R-:W-:Y:S01]  /*06d0*/  ULDC UR5, c[0x0][0x234] ;  /* 0x00008d0000057ab9 */ /* 0x000fe20000000800 */
[----:B------:R-:W0:Y:S01]  /*06e0*/  I2F.RP R10, R26 ;  /* 0x0000001a000a7306 */ /* 0x000e220000209400 */
[----:B------:R-:W-:Y:S01]  /*06f0*/  IABS R15, R2 ;  /* 0x00000002000f7213 */ /* 0x000fe20000000000 */
[----:B------:R-:W-:Y:S01]  /*0700*/  ULDC.64 UR10, c[0x0][0x210] ;  /* 0x00008400000a7ab9 */ /* 0x000fe20000000a00 */
[----:B------:R-:W-:Y:S01]  /*0710*/  SHF.R.U32.HI R4, RZ, 0x5, R0 ;  /* 0x00000005ff047819 */ /* 0x000fe20000011600 */
[----:B------:R-:W-:Y:S01]  /*0720*/  ULDC UR6, c[0x0][0x23c] ;  /* 0x00008f0000067ab9 */ /* 0x000fe20000000800 */
[----:B------:R-:W-:Y:S02]  /*0730*/  ISETP.GE.AND P6, PT, R2, RZ, PT ;  /* 0x000000ff0200720c */ /* 0x000fe40003fc6270 */
[----:B------:R-:W-:-:S02]  /*0740*/  CS2R R44, SRZ ;  /* 0x00000000002c7805 */ /* 0x000fc4000001ff00 */
[----:B------:R-:W-:Y:S01]  /*0750*/  SGXT.U32 R4, R4, 0x2 ;  /* 0x000000020404781a */ /* 0x000fe20000000000 */
[----:B------:R-:W1:Y:S01]  /*0760*/  I2F.RP R5, R3 ;  /* 0x0000000300057306 */ /* 0x000e620000209400 */
[----:B------:R-:W-:Y:S02]  /*0770*/  ISETP.NE.AND P1, PT, R12, RZ, PT ;  /* 0x000000ff0c00720c */ /* 0x000fe40003f25270 */
[----:B------:R-:W-:Y:S02]  /*0780*/  CS2R R46, SRZ ;  /* 0x00000000002e7805 */ /* 0x000fe4000001ff00 */
[----:B------:R-:W-:Y:S01]  /*0790*/  LOP3.LUT R4, R75, UR4, R4, 0xfe, !PT ;  /* 0x000000044b047c12 */ /* 0x000fe2000f8efe04 */
[----:B------:R-:W-:Y:S01]  /*07a0*/  ULDC UR4, c[0x0][0x240] ;  /* 0x0000900000047ab9 */ /* 0x000fe20000000800 */
[----:B------:R-:W-:Y:S02]  /*07b0*/  SHF.R.S32.HI R38, RZ, 0x2, R0 ;  /* 0x00000002ff267819 */ /* 0x000fe40000011400 */
[----:B------:R-:W-:-:S02]  /*07c0*/  CS2R R48, SRZ ;  /* 0x0000000000307805 */ /* 0x000fc4000001ff00 */
[C---:B------:R-:W-:Y:S01]  /*07d0*/  LOP3.LUT R17, R4.reuse, 0x38, RZ, 0xfc, !PT ;  /* 0x0000003804117812 */ /* 0x040fe200078efcff */
[----:B0-----:R-:W0:Y:S01]  /*07e0*/  MUFU.RCP R10, R10 ;  /* 0x0000000a000a7308 */ /* 0x001e220000001000 */
[----:B------:R-:W-:Y:S02]  /*07f0*/  LOP3.LUT R25, R4, 0x2c, RZ, 0xfc, !PT ;  /* 0x0000002c04197812 */ /* 0x000fe400078efcff */
[----:B------:R-:W-:Y:S02]  /*0800*/  CS2R R50, SRZ ;  /* 0x0000000000327805 */ /* 0x000fe4000001ff00 */
[----:B------:R-:W-:Y:S02]  /*0810*/  IABS R16, R17 ;  /* 0x0000001100107213 */ /* 0x000fe40000000000 */
[----:B------:R-:W-:Y:S02]  /*0820*/  CS2R R52, SRZ ;  /* 0x0000000000347805 */ /* 0x000fe4000001ff00 */
[----:B------:R-:W-:-:S02]  /*0830*/  ISETP.GE.AND P4, PT, R17, RZ, PT ;  /* 0x000000ff1100720c */ /* 0x000fc40003f86270 */
[----:B------:R-:W-:Y:S02]  /*0840*/  CS2R R54, SRZ ;  /* 0x0000000000367805 */ /* 0x000fe4000001ff00 */
[C---:B------:R-:W-:Y:S01]  /*0850*/  LOP3.LUT R27, R4.reuse, 0x28, RZ, 0xfc, !PT ;  /* 0x00000028041b7812 */ /* 0x040fe200078efcff */
[----:B-1----:R-:W1:Y:S01]  /*0860*/  MUFU.RCP R5, R5 ;  /* 0x0000000500057308 */ /* 0x002e620000001000 */
[----:B------:R-:W-:Y:S02]  /*0870*/  LOP3.LUT R29, R4, 0x24, RZ, 0xfc, !PT ;  /* 0x00000024041d7812 */ /* 0x000fe400078efcff */
[----:B------:R-:W-:Y:S02]  /*0880*/  IABS R19, R25 ;  /* 0x0000001900137213 */ /* 0x000fe40000000000 */
[----:B------:R-:W-:Y:S02]  /*0890*/  IABS R21, R27 ;  /* 0x0000001b00157213 */ /* 0x000fe40000000000 */
[----:B------:R-:W-:Y:S01]  /*08a0*/  IABS R23, R29 ;  /* 0x0000001d00177213 */ /* 0x000fe20000000000 */
[----:B0-----:R-:W-:Y:S01]  /*08b0*/  VIADD R8, R10, 0xffffffe ;  /* 0x0ffffffe0a087836 */ /* 0x001fe20000000000 */
[----:B------:R-:W-:-:S02]  /*08c0*/  LOP3.LUT R10, R4, 0x3c, RZ, 0xfc, !PT ;  /* 0x0000003c040a7812 */ /* 0x000fc400078efcff */
[----:B------:R-:W-:Y:S01]  /*08d0*/  LOP3.LUT R33, R4, 0x1c, RZ, 0xfc, !PT ;  /* 0x0000001c04217812 */ /* 0x000fe200078efcff */
[----:B------:R0:W2:Y:S01]  /*08e0*/  F2I.FTZ.U32.TRUNC.NTZ R9, R8 ;  /* 0x0000000800097305 */ /* 0x0000a2000021f000 */
[----:B------:R-:W-:Y:S02]  /*08f0*/  ISETP.GE.AND P2, PT, R10, RZ, PT ;  /* 0x000000ff0a00720c */ /* 0x000fe40003f46270 */
[C---:B------:R-:W-:Y:S01]  /*0900*/  LOP3.LUT R31, R4.reuse, 0x20, RZ, 0xfc, !PT ;  /* 0x00000020041f7812 */ /* 0x040fe200078efcff */
[----:B-1----:R-:W-:Y:S01]  /*0910*/  VIADD R6, R5, 0xffffffe ;  /* 0x0ffffffe05067836 */ /* 0x002fe20000000000 */
[C---:B------:R-:W-:Y:S02]  /*0920*/  LOP3.LUT R35, R4.reuse, 0x18, RZ, 0xfc, !PT ;  /* 0x0000001804237812 */ /* 0x040fe400078efcff */
[C---:B------:R-:W-:Y:S01]  /*0930*/  LOP3.LUT R37, R4.reuse, 0x14, RZ, 0xfc, !PT ;  /* 0x0000001404257812 */ /* 0x040fe200078efcff */
[----:B------:R1:W3:Y:S01]  /*0940*/  F2I.FTZ.U32.TRUNC.NTZ R7, R6 ;  /* 0x0000000600077305 */ /* 0x0002e2000021f000 */
[----:B0-----:R-:W-:Y:S01]  /*0950*/  IMAD.MOV.U32 R8, RZ, RZ, RZ ;  /* 0x000000ffff087224 */ /* 0x001fe200078e00ff */
[----:B------:R-:W-:-:S02]  /*0960*/  LOP3.LUT R39, R4, 0x10, RZ, 0xfc, !PT ;  /* 0x0000001004277812 */ /* 0x000fc400078efcff */
[----:B------:R-:W-:Y:S02]  /*0970*/  IABS R28, R37 ;  /* 0x00000025001c7213 */ /* 0x000fe40000000000 */
[C---:B------:R-:W-:Y:S01]  /*0980*/  LOP3.LUT R40, R4.reuse, 0xc, RZ, 0xfc, !PT ;  /* 0x0000000c04287812 */ /* 0x040fe200078efcff */
[--C-:B--2---:R-:W-:Y:S01]  /*0990*/  IMAD.MOV R11, RZ, RZ, -R9.reuse ;  /* 0x000000ffff0b7224 */ /* 0x104fe200078e0a09 */
[----:B------:R-:W-:Y:S01]  /*09a0*/  IABS R36, R4 ;  /* 0x0000000400247213 */ /* 0x000fe20000000000 */
[----:B-1----:R-:W-:Y:S01]  /*09b0*/  IMAD.MOV.U32 R6, RZ, RZ, RZ ;  /* 0x000000ffff067224 */ /* 0x002fe200078e00ff */
[C---:B------:R-:W-:Y:S01]  /*09c0*/  LOP3.LUT R41, R4.reuse, 0x8, RZ, 0xfc, !PT ;  /* 0x0000000804297812 */ /* 0x040fe200078efcff */
[----:B------:R-:W-:Y:S01]  /*09d0*/  IMAD R5, R11, R26, RZ ;  /* 0x0000001a0b057224 */ /* 0x000fe200078e02ff */
[----:B------:R-:W-:Y:S02]  /*09e0*/  IABS R11, R10 ;  /* 0x0000000a000b7213 */ /* 0x000fe40000000000 */
[----:B------:R-:W-:Y:S01]  /*09f0*/  LOP3.LUT R42, R4, 0x4, RZ, 0xfc, !PT ;  /* 0x00000004042a7812 */ /* 0x000fe200078efcff */
[----:B------:R-:W-:Y:S01]  /*0a00*/  IMAD.HI.U32 R8, R9, R5, R8 ;  /* 0x0000000509087227 */ /* 0x000fe200078e0008 */
[----:B------:R-:W-:-:S02]  /*0a10*/  SGXT R38, R38, 0x1 ;  /* 0x000000012626781a */ /* 0x000fc40000000200 */
[----:B------:R-:W-:Y:S01]  /*0a20*/  LOP3.LUT R56, R0, 0x1f, RZ, 0xc0, !PT ;  /* 0x0000001f00387812 */ /* 0x000fe200078ec0ff */
[----:B---3--:R-:W-:Y:S01]  /*0a30*/  IMAD.MOV R14, RZ, RZ, -R7 ;  /* 0x000000ffff0e7224 */ /* 0x008fe200078e0a07 */
[----:B------:R-:W-:Y:S01]  /*0a40*/  LOP3.LUT R57, R60, 0x10, RZ, 0x3c, !PT ;  /* 0x000000103c397812 */ /* 0x000fe200078e3cff */
[----:B------:R-:W-:-:S04]  /*0a50*/  IMAD.HI.U32 R9, R8, R15, RZ ;  /* 0x0000000f08097227 */ /* 0x000fc800078e00ff */
[----:B------:R-:W-:Y:S02]  /*0a60*/  IMAD.MOV R9, RZ, RZ, -R9 ;  /* 0x000000ffff097224 */ /* 0x000fe400078e0a09 */
[----:B------:R-:W-:Y:S02]  /*0a70*/  IMAD R5, R14, R3, RZ ;  /* 0x000000030e057224 */ /* 0x000fe400078e02ff */
[C---:B------:R-:W-:Y:S02]  /*0a80*/  IMAD R15, R26.reuse, R9, R15 ;  /* 0x000000091a0f7224 */ /* 0x040fe400078e020f */
[----:B------:R-:W-:Y:S01]  /*0a90*/  IMAD.HI.U32 R6, R7, R5, R6 ;  /* 0x0000000507067227 */ /* 0x000fe200078e0006 */
[----:B------:R-:W-:Y:S02]  /*0aa0*/  SHF.R.S32.HI R5, RZ, 0x1f, R58 ;  /* 0x0000001fff057819 */ /* 0x000fe4000001143a */
[----:B------:R-:W-:Y:S01]  /*0ab0*/  ISETP.GT.U32.AND P0, PT, R26, R15, PT ;  /* 0x0000000f1a00720c */ /* 0x000fe20003f04070 */
[----:B------:R-:W-:Y:S01]  /*0ac0*/  IMAD R56, R56, UR6, RZ ;  /* 0x0000000638387c24 */ /* 0x000fe2000f8e02ff */
[----:B------:R-:W-:Y:S01]  /*0ad0*/  LEA.HI R58, R5, R58, RZ, 0x5 ;  /* 0x0000003a053a7211 */ /* 0x000fe200078f28ff */
[----:B------:R-:W-:-:S03]  /*0ae0*/  IMAD.HI.U32 R7, R6, R11, RZ ;  /* 0x0000000b06077227 */ /* 0x000fc600078e00ff */
[----:B------:R-:W-:Y:S01]  /*0af0*/  SHF.R.S32.HI R58, RZ, 0x5, R58 ;  /* 0x00000005ff3a7819 */ /* 0x000fe2000001143a */
[----:B------:R-:W-:-:S04]  /*0b00*/  IMAD.HI.U32 R8, R6, R16, RZ ;  /* 0x0000001006087227 */ /* 0x000fc800078e00ff */
[----:B------:R-:W-:Y:S01]  /*0b10*/  IMAD.MOV R14, RZ, RZ, -R7 ;  /* 0x000000ffff0e7224 */ /* 0x000fe200078e0a07 */
[----:B------:R-:W-:Y:S01]  /*0b20*/  LOP3.LUT R7, R4, 0x30, RZ, 0xfc, !PT ;  /* 0x0000003004077812 */ /* 0x000fe200078efcff */
[----:B------:R-:W-:Y:S02]  /*0b30*/  @!P0 IMAD.IADD R15, R15, 0x1, -R26 ;  /* 0x000000010f0f8824 */ /* 0x000fe400078e0a1a */
[----:B------:R-:W-:Y:S01]  /*0b40*/  IMAD.MOV R5, RZ, RZ, -R8 ;  /* 0x000000ffff057224 */ /* 0x000fe200078e0a08 */
[----:B------:R-:W-:Y:S01]  /*0b50*/  IABS R17, R7 ;  /* 0x0000000700117213 */ /* 0x000fe20000000000 */
[C---:B------:R-:W-:Y:S01]  /*0b60*/  IMAD R8, R3.reuse, R14, R11 ;  /* 0x0000000e03087224 */ /* 0x040fe200078e020b */
[----:B------:R-:W-:Y:S01]  /*0b70*/  ISETP.GT.U32.AND P0, PT, R26, R15, PT ;  /* 0x0000000f1a00720c */ /* 0x000fe20003f04070 */
[----:B------:R-:W-:Y:S01]  /*0b80*/  IMAD R10, R3, R5, R16 ;  /* 0x00000005030a7224 */ /* 0x000fe200078e0210 */
[----:B------:R-:W-:Y:S01]  /*0b90*/  LOP3.LUT R5, R4, 0x34, RZ, 0xfc, !PT ;  /* 0x0000003404057812 */ /* 0x000fe200078efcff */
[----:B------:R-:W-:Y:S01]  /*0ba0*/  IMAD.HI.U32 R9, R6, R19, RZ ;  /* 0x0000001306097227 */ /* 0x000fe200078e00ff */
[----:B------:R-:W-:-:S02]  /*0bb0*/  ISETP.GE.AND P3, PT, R7, RZ, PT ;  /* 0x000000ff0700720c */ /* 0x000fc40003f66270 */
[----:B------:R-:W-:Y:S01]  /*0bc0*/  IABS R14, R5 ;  /* 0x00000005000e7213 */ /* 0x000fe20000000000 */
[----:B------:R-:W-:Y:S01]  /*0bd0*/  IMAD.HI.U32 R7, R6, R17, RZ ;  /* 0x0000001106077227 */ /* 0x000fe200078e00ff */
[----:B------:R-:W-:-:S03]  /*0be0*/  ISETP.GE.AND P5, PT, R5, RZ, PT ;  /* 0x000000ff0500720c */ /* 0x000fc60003fa6270 */
[----:B------:R-:W-:-:S04]  /*0bf0*/  IMAD.HI.U32 R5, R6, R14, RZ ;  /* 0x0000000e06057227 */ /* 0x000fc800078e00ff */
[----:B------:R-:W-:Y:S01]  /*0c00*/  @!P0 IMAD.IADD R15, R15, 0x1, -R26 ;  /* 0x000000010f0f8824 */ /* 0x000fe200078e0a1a */
[C---:B------:R-:W-:Y:S01]  /*0c10*/  ISETP.GT.U32.AND P0, PT, R3.reuse, R8, PT ;  /* 0x000000080300720c */ /* 0x040fe20003f04070 */
[----:B------:R-:W-:Y:S01]  /*0c20*/  IMAD.MOV R16, RZ, RZ, -R5 ;  /* 0x000000ffff107224 */ /* 0x000fe200078e0a05 */
[----:B------:R-:W-:Y:S01]  /*0c30*/  IABS R26, R35 ;  /* 0x00000023001a7213 */ /* 0x000fe20000000000 */
[----:B------:R-:W-:Y:S01]  /*0c40*/  @!P6 IMAD.MOV R15, RZ, RZ, -R15 ;  /* 0x000000ffff0fe224 */ /* 0x000fe200078e0a0f */
[C---:B------:R-:W-:Y:S01]  /*0c50*/  ISETP.GT.U32.AND P6, PT, R3.reuse, R10, PT ;  /* 0x0000000a0300720c */ /* 0x040fe20003fc4070 */
[----:B------:R-:W-:Y:S01]  /*0c60*/  IMAD R14, R3, R16, R14 ;  /* 0x00000010030e7224 */ /* 0x000fe200078e020e */
[----:B------:R-:W-:Y:S01]  /*0c70*/  @!P1 LOP3.LUT R15, RZ, R12, RZ, 0x33, !PT ;  /* 0x0000000cff0f9212 */ /* 0x000fe200078e33ff */
[----:B------:R-:W-:-:S04]  /*0c80*/  IMAD.HI.U32 R5, R6, R21, RZ ;  /* 0x0000001506057227 */ /* 0x000fc800078e00ff */
[----:B------:R-:W-:-:S04]  /*0c90*/  IMAD.HI.U32 R11, R6, R23, RZ ;  /* 0x00000017060b7227 */ /* 0x000fc800078e00ff */
[----:B------:R-:W-:Y:S01]  /*0ca0*/  @!P0 IMAD.IADD R8, R8, 0x1, -R3 ;  /* 0x0000000108088824 */ /* 0x000fe200078e0a03 */
[C---:B------:R-:W-:Y:S01]  /*0cb0*/  ISETP.GT.U32.AND P0, PT, R3.reuse, R14, PT ;  /* 0x0000000e0300720c */ /* 0x040fe20003f04070 */
[----:B------:R-:W-:Y:S02]  /*0cc0*/  IMAD.MOV R18, RZ, RZ, -R7 ;  /* 0x000000ffff127224 */ /* 0x000fe400078e0a07 */
[----:B------:R-:W-:Y:S01]  /*0cd0*/  IMAD.MOV R20, RZ, RZ, -R9 ;  /* 0x000000ffff147224 */ /* 0x000fe200078e0a09 */
[C---:B------:R-:W-:Y:S01]  /*0ce0*/  ISETP.GT.U32.AND P1, PT, R3.reuse, R8, PT ;  /* 0x000000080300720c */ /* 0x040fe20003f24070 */
[----:B------:R-:W-:Y:S02]  /*0cf0*/  IMAD.MOV R22, RZ, RZ, -R5 ;  /* 0x000000ffff167224 */ /* 0x000fe400078e0a05 */
[----:B------:R-:W-:Y:S02]  /*0d00*/  IMAD.MOV R24, RZ, RZ, -R11 ;  /* 0x000000ffff187224 */ /* 0x000fe400078e0a0b */
[----:B------:R-:W-:Y:S01]  /*0d10*/  IMAD R16, R3, R18, R17 ;  /* 0x0000001203107224 */ /* 0x000fe200078e0211 */
[----:B------:R-:W-:Y:S01]  /*0d20*/  IABS R17, R31 ;  /* 0x0000001f00117213 */ /* 0x000fe20000000000 */
[----:B------:R-:W-:-:S02]  /*0d30*/  @!P6 IMAD.IADD R10, R10, 0x1, -R3 ;  /* 0x000000010a0ae824 */ /* 0x000fc400078e0a03 */
[C---:B------:R-:W-:Y:S01]  /*0d40*/  IMAD R18, R3.reuse, R20, R19 ;  /* 0x0000001403127224 */ /* 0x040fe200078e0213 */
[----:B------:R-:W-:Y:S01]  /*0d50*/  IABS R19, R40 ;  /* 0x0000002800137213 */ /* 0x000fe20000000000 */
[C---:B------:R-:W-:Y:S01]  /*0d60*/  IMAD R20, R3.reuse, R22, R21 ;  /* 0x0000001603147224 */ /* 0x040fe200078e0215 */
[C---:B------:R-:W-:Y:S01]  /*0d70*/  ISETP.GT.U32.AND P6, PT, R3.reuse, R10, PT ;  /* 0x0000000a0300720c */ /* 0x040fe20003fc4070 */
[C---:B------:R-:W-:Y:S01]  /*0d80*/  IMAD R22, R3.reuse, R24, R23 ;  /* 0x0000001803167224 */ /* 0x040fe200078e0217 */
[----:B------:R-:W-:Y:S01]  /*0d90*/  IABS R24, R33 ;  /* 0x0000002100187213 */ /* 0x000fe20000000000 */
[--C-:B------:R-:W-:Y:S01]  /*0da0*/  @!P1 IMAD.IADD R8, R8, 0x1, -R3.reuse ;  /* 0x0000000108089824 */ /* 0x100fe200078e0a03 */
[C---:B------:R-:W-:Y:S01]  /*0db0*/  ISETP.GT.U32.AND P1, PT, R3.reuse, R16, PT ;  /* 0x000000100300720c */ /* 0x040fe20003f24070 */
[----:B------:R-:W-:Y:S01]  /*0dc0*/  @!P0 IMAD.IADD R14, R14, 0x1, -R3 ;  /* 0x000000010e0e8824 */ /* 0x000fe200078e0a03 */
[----:B------:R-:W-:Y:S01]  /*0dd0*/  ISETP.GT.U32.AND P0, PT, R3, R20, PT ;  /* 0x000000140300720c */ /* 0x000fe20003f04070 */
[----:B------:R-:W-:Y:S01]  /*0de0*/  IMAD.HI.U32 R7, R6, R24, RZ ;  /* 0x0000001806077227 */ /* 0x000fe200078e00ff */
[----:B------:R-:W-:-:S02]  /*0df0*/  IABS R21, R41 ;  /* 0x0000002900157213 */ /* 0x000fc40000000000 */
[----:B------:R-:W-:Y:S01]  /*0e00*/  IABS R23, R42 ;  /* 0x0000002a00177213 */ /* 0x000fe20000000000 */
[----:B------:R-:W-:Y:S02]  /*0e10*/  IMAD.MOV R7, RZ, RZ, -R7 ;  /* 0x000000ffff077224 */ /* 0x000fe400078e0a07 */
[--C-:B------:R-:W-:Y:S01]  /*0e20*/  @!P6 IMAD.IADD R10, R10, 0x1, -R3.reuse ;  /* 0x000000010a0ae824 */ /* 0x100fe200078e0a03 */
[C---:B------:R-:W-:Y:S01]  /*0e30*/  ISETP.GT.U32.AND P6, PT, R3.reuse, R18, PT ;  /* 0x000000120300720c */ /* 0x040fe20003fc4070 */
[C---:B------:R-:W-:Y:S02]  /*0e40*/  IMAD R24, R3.reuse, R7, R24 ;  /* 0x0000000703187224 */ /* 0x040fe400078e0218 */
[----:B------:R-:W-:Y:S01]  /*0e50*/  @!P1 IMAD.IADD R16, R16, 0x1, -R3 ;  /* 0x0000000110109824 */ /* 0x000fe200078e0a03 */
[----:B------:R-:W-:Y:S01]  /*0e60*/  ISETP.GT.U32.AND P1, PT, R3, R22, PT ;  /* 0x000000160300720c */ /* 0x000fe20003f24070 */
[----:B------:R-:W-:-:S04]  /*0e70*/  IMAD.HI.U32 R5, R6, R17, RZ ;  /* 0x0000001106057227 */ /* 0x000fc800078e00ff */
[----:B------:R-:W-:-:S04]  /*0e80*/  IMAD.HI.U32 R9, R6, R26, RZ ;  /* 0x0000001a06097227 */ /* 0x000fc800078e00ff */
[----:B------:R-:W-:Y:S01]  /*0e90*/  @!P0 IMAD.IADD R20, R20, 0x1, -R3 ;  /* 0x0000000114148824 */ /* 0x000fe200078e0a03 */
[C---:B------:R-:W-:Y:S01]  /*0ea0*/  ISETP.GT.U32.AND P0, PT, R3.reuse, R24, PT ;  /* 0x000000180300720c */ /* 0x040fe20003f04070 */
[----:B------:R-:W-:Y:S02]  /*0eb0*/  IMAD.MOV R12, RZ, RZ, -R5 ;  /* 0x000000ffff0c7224 */ /* 0x000fe400078e0a05 */
[----:B------:R-:W-:Y:S02]  /*0ec0*/  IMAD.MOV R9, RZ, RZ, -R9 ;  /* 0x000000ffff097224 */ /* 0x000fe400078e0a09 */
[C---:B------:R-:W-:Y:S01]  /*0ed0*/  IMAD R12, R3.reuse, R12, R17 ;  /* 0x0000000c030c7224 */ /* 0x040fe200078e0211 */
[----:B------:R-:W-:Y:S01]  /*0ee0*/  IABS R17, R39 ;  /* 0x0000002700117213 */ /* 0x000fe20000000000 */
[C---:B------:R-:W-:Y:S02]  /*0ef0*/  IMAD R26, R3.reuse, R9, R26 ;  /* 0x00000009031a7224 */ /* 0x040fe400078e021a */
[--C-:B------:R-:W-:Y:S01]  /*0f00*/  @!P6 IMAD.IADD R18, R18, 0x1, -R3.reuse ;  /* 0x000000011212e824 */ /* 0x100fe200078e0a03 */
[C---:B------:R-:W-:Y:S01]  /*0f10*/  ISETP.GT.U32.AND P6, PT, R3.reuse, R12, PT ;  /* 0x0000000c0300720c */ /* 0x040fe20003fc4070 */
[--C-:B------:R-:W-:Y:S01]  /*0f20*/  @!P1 IMAD.IADD R22, R22, 0x1, -R3.reuse ;  /* 0x0000000116169824 */ /* 0x100fe200078e0a03 */
[C---:B------:R-:W-:Y:S01]  /*0f30*/  ISETP.GT.U32.AND P1, PT, R3.reuse, R26, PT ;  /* 0x0000001a0300720c */ /* 0x040fe20003f24070 */
[----:B------:R-:W-:Y:S01]  /*0f40*/  @!P0 IMAD.IADD R24, R24, 0x1, -R3 ;  /* 0x0000000118188824 */ /* 0x000fe200078e0a03 */
[----:B------:R-:W-:Y:S01]  /*0f50*/  ISETP.GT.U32.AND P0, PT, R3, R16, PT ;  /* 0x000000100300720c */ /* 0x000fe20003f04070 */
[----:B------:R-:W-:-:S04]  /*0f60*/  IMAD.HI.U32 R11, R6, R28, RZ ;  /* 0x0000001c060b7227 */ /* 0x000fc800078e00ff */
[----:B------:R-:W-:Y:S02]  /*0f70*/  IMAD.MOV R11, RZ, RZ, -R11 ;  /* 0x000000ffff0b7224 */ /* 0x000fe400078e0a0b */
[----:B------:R-:W-:Y:S01]  /*0f80*/  @!P2 IMAD.MOV R8, RZ, RZ, -R8 ;  /* 0x000000ffff08a224 */ /* 0x000fe200078e0a08 */
[C---:B------:R-:W-:Y:S01]  /*0f90*/  ISETP.GT.U32.AND P2, PT, R3.reuse, R22, PT ;  /* 0x000000160300720c */ /* 0x040fe20003f44070 */
[----:B------:R-:W-:Y:S02]  /*0fa0*/  IMAD R28, R3, R11, R28 ;  /* 0x0000000b031c7224 */ /* 0x000fe400078e021c */
[----:B------:R-:W-:-:S04]  /*0fb0*/  IMAD.HI.U32 R11, R6, R36, RZ ;  /* 0x00000024060b7227 */ /* 0x000fc800078e00ff */
[--C-:B------:R-:W-:Y:S01]  /*0fc0*/  @!P6 IMAD.IADD R12, R12, 0x1, -R3.reuse ;  /* 0x000000010c0ce824 */ /* 0x100fe200078e0a03 */
[C---:B------:R-:W-:Y:S01]  /*0fd0*/  ISETP.GT.U32.AND P6, PT, R3.reuse, R14, PT ;  /* 0x0000000e0300720c */ /* 0x040fe20003fc4070 */
[----:B------:R-:W-:Y:S01]  /*0fe0*/  @!P1 IMAD.IADD R26, R26, 0x1, -R3 ;  /* 0x000000011a1a9824 */ /* 0x000fe200078e0a03 */
[----:B------:R-:W-:Y:S01]  /*0ff0*/  ISETP.GT.U32.AND P1, PT, R3, R18, PT ;  /* 0x000000120300720c */ /* 0x000fe20003f24070 */
[----:B------:R-:W-:-:S04]  /*1000*/  IMAD.HI.U32 R5, R6, R17, RZ ;  /* 0x0000001106057227 */ /* 0x000fc800078e00ff */
[----:B------:R-:W-:-:S04]  /*1010*/  IMAD.HI.U32 R7, R6, R19, RZ ;  /* 0x0000001306077227 */ /* 0x000fc800078e00ff */
[----:B------:R-:W-:Y:S02]  /*1020*/  IMAD.MOV R11, RZ, RZ, -R11 ;  /* 0x000000ffff0b7224 */ /* 0x000fe400078e0a0b */
[----:B------:R-:W-:Y:S01]  /*1030*/  @!P0 IMAD.IADD R16, R16, 0x1, -R3 ;  /* 0x0000000110108824 */ /* 0x000fe200078e0a03 */
[C---:B------:R-:W-:Y:S01]  /*1040*/  ISETP.GT.U32.AND P0, PT, R3.reuse, R20, PT ;  /* 0x000000140300720c */ /* 0x040fe20003f04070 */
[----:B------:R-:W-:Y:S01]  /*1050*/  @!P4 IMAD.MOV R10, RZ, RZ, -R10 ;  /* 0x000000ffff0ac224 */ /* 0x000fe200078e0a0a */
[----:B------:R-:W-:Y:S01]  /*1060*/  ISETP.GT.U32.AND P4, PT, R3, R12, PT ;  /* 0x0000000c0300720c */ /* 0x000fe20003f84070 */
[----:B------:R-:W-:-:S04]  /*1070*/  IMAD.HI.U32 R9, R6, R21, RZ ;  /* 0x0000001506097227 */ /* 0x000fc800078e00ff */
[----:B------:R-:W-:Y:S02]  /*1080*/  IMAD.MOV R30, RZ, RZ, -R5 ;  /* 0x000000ffff1e7224 */ /* 0x000fe400078e0a05 */
[----:B------:R-:W-:Y:S02]  /*1090*/  IMAD.MOV R32, RZ, RZ, -R7 ;  /* 0x000000ffff207224 */ /* 0x000fe400078e0a07 */
[C---:B------:R-:W-:Y:S01]  /*10a0*/  IMAD R36, R3.reuse, R11, R36 ;  /* 0x0000000b03247224 */ /* 0x040fe200078e0224 */
[C---:B------:R-:W-:Y:S01]  /*10b0*/  LOP3.LUT R11, R62.reuse, 0x6, RZ, 0xfc, !PT ;  /* 0x000000063e0b7812 */ /* 0x040fe200078efcff */
[----:B------:R-:W-:Y:S01]  /*10c0*/  @!P3 IMAD.MOV R16, RZ, RZ, -R16 ;  /* 0x000000ffff10b224 */ /* 0x000fe200078e0a10 */
[----:B------:R-:W-:Y:S01]  /*10d0*/  ISETP.GT.U32.AND P3, PT, R3, R28, PT ;  /* 0x0000001c0300720c */ /* 0x000fe20003f64070 */
[----:B------:R-:W-:Y:S01]  /*10e0*/  IMAD.MOV R34, RZ, RZ, -R9 ;  /* 0x000000ffff227224 */ /* 0x000fe200078e0a09 */
[----:B------:R-:W-:Y:S01]  /*10f0*/  LOP3.LUT R9, R62, 0x2, RZ, 0xfc, !PT ;  /* 0x000000023e097812 */ /* 0x000fe200078efcff */
[----:B------:R-:W-:-:S04]  /*1100*/  IMAD.HI.U32 R5, R6, R23, RZ ;  /* 0x0000001706057227 */ /* 0x000fc800078e00ff */
[C---:B------:R-:W-:Y:S01]  /*1110*/  IMAD R6, R3.reuse, R30, R17 ;  /* 0x0000001e03067224 */ /* 0x040fe200078e0211 */
[C---:B------:R-:W-:Y:S01]  /*1120*/  LOP3.LUT R17, R62.reuse, 0x14, RZ, 0xfc, !PT ;  /* 0x000000143e117812 */ /* 0x040fe200078efcff */
[C---:B------:R-:W-:Y:S01]  /*1130*/  IMAD R30, R3.reuse, R32, R19 ;  /* 0x00000020031e7224 */ /* 0x040fe200078e0213 */
[----:B------:R-:W-:Y:S01]  /*1140*/  LOP3.LUT R19, R62, 0x18, RZ, 0xfc, !PT ;  /* 0x000000183e137812 */ /* 0x000fe200078efcff */
[----:B------:R-:W-:Y:S01]  /*1150*/  @!P2 IMAD.IADD R22, R22, 0x1, -R3 ;  /* 0x000000011616a824 */ /* 0x000fe200078e0a03 */
[C---:B------:R-:W-:Y:S01]  /*1160*/  ISETP.GT.U32.AND P2, PT, R3.reuse, R36, PT ;  /* 0x000000240300720c */ /* 0x040fe20003f44070 */
[C---:B------:R-:W-:Y:S01]  /*1170*/  IMAD R32, R3.reuse, R34, R21 ;  /* 0x0000002203207224 */ /* 0x040fe200078e0215 */
[----:B------:R-:W-:Y:S01]  /*1180*/  LOP3.LUT R21, R62, 0x1c, RZ, 0xfc, !PT ;  /* 0x0000001c3e157812 */ /* 0x000fe200078efcff */
[----:B------:R-:W-:Y:S02]  /*1190*/  IMAD.MOV R34, RZ, RZ, -R5 ;  /* 0x000000ffff227224 */ /* 0x000fe400078e0a05 */
[--C-:B------:R-:W-:Y:S01]  /*11a0*/  @!P1 IMAD.IADD R18, R18, 0x1, -R3.reuse ;  /* 0x0000000112129824 */ /* 0x100fe200078e0a03 */
[C---:B------:R-:W-:Y:S01]  /*11b0*/  ISETP.GT.U32.AND P1, PT, R3.reuse, R6, PT ;  /* 0x000000060300720c */ /* 0x040fe20003f24070 */
[--C-:B------:R-:W-:Y:S01]  /*11c0*/  @!P6 IMAD.IADD R14, R14, 0x1, -R3.reuse ;  /* 0x000000010e0ee824 */ /* 0x100fe200078e0a03 */
[----:B------:R-:W-:Y:S01]  /*11d0*/  ISETP.GT.U32.AND P6, PT, R3, R24, PT ;  /* 0x000000180300720c */ /* 0x000fe20003fc4070 */
[----:B------:R-:W-:Y:S01]  /*11e0*/  @!P4 IMAD.IADD R12, R12, 0x1, -R3 ;  /* 0x000000010c0cc824 */ /* 0x000fe200078e0a03 */
[----:B------:R-:W-:Y:S01]  /*11f0*/  ISETP.GE.AND P4, PT, R25, RZ, PT ;  /* 0x000000ff1900720c */ /* 0x000fe20003f86270 */
[C---:B------:R-:W-:Y:S01]  /*1200*/  IMAD R34, R3.reuse, R34, R23 ;  /* 0x0000002203227224 */ /* 0x040fe200078e0217 */
[----:B------:R-:W-:Y:S01]  /*1210*/  LEA.HI R23, R0, 0x1e, RZ, 0x1a ;  /* 0x0000001e00177811 */ /* 0x000fe200078fd0ff */
[----:B------:R-:W-:Y:S01]  /*1220*/  @!P5 IMAD.MOV R14, RZ, RZ, -R14 ;  /* 0x000000ffff0ed224 */ /* 0x000fe200078e0a0e */
[C---:B------:R-:W-:Y:S01]  /*1230*/  ISETP.GT.U32.AND P5, PT, R3.reuse, R26, PT ;  /* 0x0000001a0300720c */ /* 0x040fe20003fa4070 */
[--C-:B------:R-:W-:Y:S01]  /*1240*/  @!P0 IMAD.IADD R20, R20, 0x1, -R3.reuse ;  /* 0x0000000114148824 */ /* 0x100fe200078e0a03 */
[C---:B------:R-:W-:Y:S01]  /*1250*/  ISETP.GT.U32.AND P0, PT, R3.reuse, R30, PT ;  /* 0x0000001e0300720c */ /* 0x040fe20003f04070 */
[--C-:B------:R-:W-:Y:S01]  /*1260*/  @!P3 IMAD.IADD R28, R28, 0x1, -R3.reuse ;  /* 0x000000011c1cb824 */ /* 0x100fe200078e0a03 */
[----:B------:R-:W-:Y:S01]  /*1270*/  ISETP.GT.U32.AND P3, PT, R3, R34, PT ;  /* 0x000000220300720c */ /* 0x000fe20003f64070 */
[--C-:B------:R-:W-:Y:S01]  /*1280*/  @!P2 IMAD.IADD R36, R36, 0x1, -R3.reuse ;  /* 0x000000012424a824 */ /* 0x100fe200078e0a03 */
[----:B------:R-:W-:Y:S01]  /*1290*/  ISETP.GE.AND P2, PT, R33, RZ, PT ;  /* 0x000000ff2100720c */ /* 0x000fe20003f46270 */
[--C-:B------:R-:W-:Y:S01]  /*12a0*/  @!P1 IMAD.IADD R6, R6, 0x1, -R3.reuse ;  /* 0x0000000106069824 */ /* 0x100fe200078e0a03 */
[----:B------:R-:W-:Y:S01]  /*12b0*/  ISETP.GE.AND P1, PT, R29, RZ, PT ;  /* 0x000000ff1d00720c */ /* 0x000fe20003f26270 */
[--C-:B------:R-:W-:Y:S01]  /*12c0*/  @!P6 IMAD.IADD R24, R24, 0x1, -R3.reuse ;  /* 0x000000011818e824 */ /* 0x100fe200078e0a03 */
[C---:B------:R-:W-:Y:S01]  /*12d0*/  ISETP.GT.U32.AND P6, PT, R3.reuse, R32, PT ;  /* 0x000000200300720c */ /* 0x040fe20003fc4070 */
[----:B------:R-:W-:Y:S01]  /*12e0*/  @!P4 IMAD.MOV R18, RZ, RZ, -R18 ;  /* 0x000000ffff12c224 */ /* 0x000fe200078e0a12 */
[----:B------:R-:W-:Y:S01]  /*12f0*/  ISETP.GT.U32.AND P4, PT, R3, R6, PT ;  /* 0x000000060300720c */ /* 0x000fe20003f84070 */
[--C-:B------:R-:W-:Y:S01]  /*1300*/  @!P5 IMAD.IADD R26, R26, 0x1, -R3.reuse ;  /* 0x000000011a1ad824 */ /* 0x100fe200078e0a03 */
[----:B------:R-:W-:Y:S01]  /*1310*/  ISETP.GE.AND P5, PT, R27, RZ, PT ;  /* 0x000000ff1b00720c */ /* 0x000fe20003fa6270 */
[--C-:B------:R-:W-:Y:S01]  /*1320*/  @!P0 IMAD.IADD R30, R30, 0x1, -R3.reuse ;  /* 0x000000011e1e8824 */ /* 0x100fe200078e0a03 */
[----:B------:R-:W-:Y:S01]  /*1330*/  ISETP.GE.AND P0, PT, R31, RZ, PT ;  /* 0x000000ff1f00720c */ /* 0x000fe20003f06270 */
[----:B------:R-:W-:Y:S01]  /*1340*/  @!P3 IMAD.IADD R34, R34, 0x1, -R3 ;  /* 0x000000012222b824 */ /* 0x000fe200078e0a03 */
[----:B------:R-:W-:Y:S01]  /*1350*/  ISETP.GT.U32.AND P3, PT, R3, R28, PT ;  /* 0x0000001c0300720c */ /* 0x000fe20003f64070 */
[----:B------:R-:W-:-:S02]  /*1360*/  @!P2 IMAD.MOV R24, RZ, RZ, -R24 ;  /* 0x000000ffff18a224 */ /* 0x000fc400078e0a18 */
[----:B------:R-:W-:Y:S01]  /*1370*/  @!P1 IMAD.MOV R22, RZ, RZ, -R22 ;  /* 0x000000ffff169224 */ /* 0x000fe200078e0a16 */
[C---:B------:R-:W-:Y:S01]  /*1380*/  ISETP.GT.U32.AND P2, PT, R3.reuse, R34, PT ;  /* 0x000000220300720c */ /* 0x040fe20003f44070 */
[--C-:B------:R-:W-:Y:S01]  /*1390*/  @!P6 IMAD.IADD R32, R32, 0x1, -R3.reuse ;  /* 0x000000012020e824 */ /* 0x100fe200078e0a03 */
[----:B------:R-:W-:Y:S01]  /*13a0*/  ISETP.GT.U32.AND P1, PT, R3, R30, PT ;  /* 0x0000001e0300720c */ /* 0x000fe20003f24070 */
[--C-:B------:R-:W-:Y:S01]  /*13b0*/  @!P4 IMAD.IADD R6, R6, 0x1, -R3.reuse ;  /* 0x000000010606c824 */ /* 0x100fe200078e0a03 */
[----:B------:R-:W-:Y:S01]  /*13c0*/  ISETP.GE.AND P4, PT, R39, RZ, PT ;  /* 0x000000ff2700720c */ /* 0x000fe20003f86270 */
[----:B------:R-:W-:Y:S01]  /*13d0*/  @!P5 IMAD.MOV R20, RZ, RZ, -R20 ;  /* 0x000000ffff14d224 */ /* 0x000fe200078e0a14 */
[C---:B------:R-:W-:Y:S01]  /*13e0*/  ISETP.GT.U32.AND P5, PT, R3.reuse, R32, PT ;  /* 0x000000200300720c */ /* 0x040fe20003fa4070 */
[----:B------:R-:W-:Y:S01]  /*13f0*/  @!P0 IMAD.MOV R12, RZ, RZ, -R12 ;  /* 0x000000ffff0c8224 */ /* 0x000fe200078e0a0c */
[----:B------:R-:W-:Y:S01]  /*1400*/  ISETP.GT.U32.AND P0, PT, R3, R36, PT ;  /* 0x000000240300720c */ /* 0x000fe20003f04070 */
[--C-:B------:R-:W-:Y:S01]  /*1410*/  @!P3 IMAD.IADD R28, R28, 0x1, -R3.reuse ;  /* 0x000000011c1cb824 */ /* 0x100fe200078e0a03 */
[----:B------:R-:W-:Y:S01]  /*1420*/  ISETP.GE.AND P6, PT, R35, RZ, PT ;  /* 0x000000ff2300720c */ /* 0x000fe20003fc6270 */
[----:B------:R-:W-:Y:S01]  /*1430*/  IMAD.SHL.U32 R5, R0, 0x20, RZ ;  /* 0x0000002000057824 */ /* 0x000fe200078e00ff */
[----:B------:R-:W-:Y:S01]  /*1440*/  ISETP.GE.AND P3, PT, R37, RZ, PT ;  /* 0x000000ff2500720c */ /* 0x000fe20003f66270 */
[--C-:B------:R-:W-:Y:S01]  /*1450*/  @!P2 IMAD.IADD R34, R34, 0x1, -R3.reuse ;  /* 0x000000012222a824 */ /* 0x100fe200078e0a03 */
[----:B------:R-:W-:Y:S01]  /*1460*/  ISETP.NE.AND P2, PT, R13, RZ, PT ;  /* 0x000000ff0d00720c */ /* 0x000fe20003f45270 */
[--C-:B------:R-:W-:Y:S01]  /*1470*/  @!P1 IMAD.IADD R30, R30, 0x1, -R3.reuse ;  /* 0x000000011e1e9824 */ /* 0x100fe200078e0a03 */
[----:B------:R-:W-:Y:S01]  /*1480*/  LOP3.LUT R13, RZ, R13, RZ, 0x33, !PT ;  /* 0x0000000dff0d7212 */ /* 0x000fe200078e33ff */
[----:B------:R-:W-:Y:S01]  /*1490*/  @!P4 IMAD.MOV R6, RZ, RZ, -R6 ;  /* 0x000000ffff06c224 */ /* 0x000fe200078e0a06 */
[----:B------:R-:W-:Y:S01]  /*14a0*/  ISETP.GE.AND P1, PT, R40, RZ, PT ;  /* 0x000000ff2800720c */ /* 0x000fe20003f26270 */
[--C-:B------:R-:W-:Y:S01]  /*14b0*/  @!P5 IMAD.IADD R32, R32, 0x1, -R3.reuse ;  /* 0x000000012020d824 */ /* 0x100fe200078e0a03 */
[----:B------:R-:W-:Y:S01]  /*14c0*/  SEL R18, R13, R18, !P2 ;  /* 0x000000120d127207 */ /* 0x000fe20005000000 */
[----:B------:R-:W-:Y:S01]  /*14d0*/  @!P0 IMAD.IADD R36, R36, 0x1, -R3 ;  /* 0x0000000124248824 */ /* 0x000fe200078e0a03 */
[----:B------:R-:W-:Y:S01]  /*14e0*/  ISETP.GE.AND P0, PT, R41, RZ, PT ;  /* 0x000000ff2900720c */ /* 0x000fe20003f06270 */
[----:B------:R-:W-:Y:S01]  /*14f0*/  @!P6 IMAD.MOV R26, RZ, RZ, -R26 ;  /* 0x000000ffff1ae224 */ /* 0x000fe200078e0a1a */
[----:B------:R-:W-:Y:S01]  /*1500*/  ISETP.GE.AND P5, PT, R42, RZ, PT ;  /* 0x000000ff2a00720c */ /* 0x000fe20003fa6270 */
[----:B------:R-:W-:Y:S01]  /*1510*/  IMAD R18, R18, UR4, RZ ;  /* 0x0000000412127c24 */ /* 0x000fe2000f8e02ff */
[----:B------:R-:W-:Y:S01]  /*1520*/  ISETP.GE.AND P6, PT, R4, RZ, PT ;  /* 0x000000ff0400720c */ /* 0x000fe20003fc6270 */
[----:B------:R-:W-:Y:S01]  /*1530*/  @!P3 IMAD.MOV R28, RZ, RZ, -R28 ;  /* 0x000000ffff1cb224 */ /* 0x000fe200078e0a1c */
[----:B------:R-:W-:Y:S01]  /*1540*/  SEL R6, R13, R6, !P2 ;  /* 0x000000060d067207 */ /* 0x000fe20005000000 */
[----:B------:R-:W-:Y:S01]  /*1550*/  IMAD R15, R15, UR5, RZ ;  /* 0x000000050f0f7c24 */ /* 0x000fe2000f8e02ff */
[C---:B------:R-:W-:Y:S01]  /*1560*/  SEL R14, R13.reuse, R14, !P2 ;  /* 0x0000000e0d0e7207 */ /* 0x040fe20005000000 */
[----:B------:R-:W-:Y:S01]  /*1570*/  @!P1 IMAD.MOV R30, RZ, RZ, -R30 ;  /* 0x000000ffff1e9224 */ /* 0x000fe200078e0a1e */
[----:B------:R-:W-:Y:S01]  /*1580*/  SHF.R.S32.HI R111, RZ, 0x1f, R18 ;  /* 0x0000001fff6f7819 */ /* 0x000fe20000011412 */
[----:B------:R-:W-:Y:S01]  /*1590*/  IMAD R6, R6, UR4, RZ ;  /* 0x0000000406067c24 */ /* 0x000fe2000f8e02ff */
[----:B------:R-:W-:Y:S01]  /*15a0*/  IADD3 R83, P4, R18, UR14, RZ ;  /* 0x0000000e12537c10 */ /* 0x000fe2000ff9e0ff */
[----:B------:R-:W-:Y:S01]  /*15b0*/  IMAD R14, R14, UR4, RZ ;  /* 0x000000040e0e7c24 */ /* 0x000fe2000f8e02ff */
[----:B------:R-:W-:Y:S01]  /*15c0*/  SEL R10, R13, R10, !P2 ;  /* 0x0000000a0d0a7207 */ /* 0x000fe20005000000 */
[----:B------:R-:W-:Y:S01]  /*15d0*/  @!P0 IMAD.MOV R32, RZ, RZ, -R32 ;  /* 0x000000ffff208224 */ /* 0x000fe200078e0a20 */
[----:B------:R-:W-:Y:S01]  /*15e0*/  IADD3.X R111, R111, UR15, RZ, P4, !PT ;  /* 0x0000000f6f6f7c10 */ /* 0x000fe2000a7fe4ff */
[----:B------:R-:W-:Y:S01]  /*15f0*/  @!P5 IMAD.MOV R34, RZ, RZ, -R34 ;  /* 0x000000ffff22d224 */ /* 0x000fe200078e0a22 */
[C---:B------:R-:W-:Y:S01]  /*1600*/  SEL R26, R13.reuse, R26, !P2 ;  /* 0x0000001a0d1a7207 */ /* 0x040fe20005000000 */
[----:B------:R-:W-:Y:S01]  /*1610*/  @!P6 IMAD.MOV R36, RZ, RZ, -R36 ;  /* 0x000000ffff24e224 */ /* 0x000fe200078e0a24 */
[----:B------:R-:W-:Y:S01]  /*1620*/  SHF.R.S32.HI R69, RZ, 0x1f, R6 ;  /* 0x0000001fff457819 */ /* 0x000fe20000011406 */
[----:B------:R-:W-:Y:S01]  /*1630*/  IMAD R10, R10, UR4, RZ ;  /* 0x000000040a0a7c24 */ /* 0x000fe2000f8e02ff */
[----:B------:R-:W-:Y:S01]  /*1640*/  IADD3 R113, P4, R6, UR14, RZ ;  /* 0x0000000e06717c10 */ /* 0x000fe2000ff9e0ff */
[----:B------:R-:W-:Y:S01]  /*1650*/  IMAD R26, R26, UR4, RZ ;  /* 0x000000041a1a7c24 */ /* 0x000fe2000f8e02ff */
[----:B------:R-:W0:Y:S01]  /*1660*/  LDC R6, c[0x0][0x238] ;  /* 0x00008e00ff067b82 */ /* 0x000e220000000800 */
[C---:B------:R-:W-:Y:S01]  /*1670*/  SEL R8, R13.reuse, R8, !P2 ;  /* 0x000000080d087207 */ /* 0x040fe20005000000 */
[----:B------:R-:W-:Y:S01]  /*1680*/  UIADD3 UR5, UR8, 0x800, URZ ;  /* 0x0000080008057890 */ /* 0x000fe2000fffe03f */
[----:B------:R-:W-:-:S02]  /*1690*/  SEL R24, R13, R24, !P2 ;  /* 0x000000180d187207 */ /* 0x000fc40005000000 */
[----:B------:R-:W-:Y:S02]  /*16a0*/  CS2R R40, SRZ ;  /* 0x0000000000287805 */ /* 0x000fe4000001ff00 */
[----:B------:R-:W-:Y:S01]  /*16b0*/  SHF.R.S32.HI R103, RZ, 0x1f, R14 ;  /* 0x0000001fff677819 */ /* 0x000fe2000001140e */
[----:B------:R-:W-:Y:S01]  /*16c0*/  IMAD R8, R8, UR4, RZ ;  /* 0x0000000408087c24 */ /* 0x000fe2000f8e02ff */
[----:B------:R-:W-:Y:S01]  /*16d0*/  IADD3 R79, P1, R14, UR14, RZ ;  /* 0x0000000e0e4f7c10 */ /* 0x000fe2000ff3e0ff */
[----:B------:R-:W-:Y:S01]  /*16e0*/  IMAD R24, R24, UR4, RZ ;  /* 0x0000000418187c24 */ /* 0x000fe2000f8e02ff */
[----:B------:R-:W-:Y:S01]  /*16f0*/  LOP3.LUT R5, R5, 0x760, RZ, 0xc0, !PT ;  /* 0x0000076005057812 */ /* 0x000fe200078ec0ff */
[----:B------:R-:W-:Y:S01]  /*1700*/  USHF.R.U32.HI UR5, URZ, 0x4, UR5 ;  /* 0x000000043f057899 */ /* 0x000fe20008011605 */
[----:B------:R-:W-:Y:S02]  /*1710*/  SEL R16, R13, R16, !P2 ;  /* 0x000000100d107207 */ /* 0x000fe40005000000 */
[----:B------:R-:W-:-:S02]  /*1720*/  CS2R R42, SRZ ;  /* 0x00000000002a7805 */ /* 0x000fc4000001ff00 */
[C---:B------:R-:W-:Y:S02]  /*1730*/  SEL R20, R13.reuse, R20, !P2 ;  /* 0x000000140d147207 */ /* 0x040fe40005000000 */
[C---:B------:R-:W-:Y:S01]  /*1740*/  SEL R22, R13.reuse, R22, !P2 ;  /* 0x000000160d167207 */ /* 0x040fe20005000000 */
[----:B------:R-:W-:Y:S01]  /*1750*/  IMAD R16, R16, UR4, RZ ;  /* 0x0000000410107c24 */ /* 0x000fe2000f8e02ff */
        /* <DEDUP_REMOVED lines=10> */
[----:B------:R-:W-:Y:S01]  /*1800*/  SEL R13, R13, R36, !P2 ;  /* 0x000000240d0d7207 */ /* 0x000fe20005000000 */
[----:B------:R-:W-:Y:S01]  /*1810*/  IMAD R32, R32, UR4, RZ ;  /* 0x0000000420207c24 */ /* 0x000fe2000f8e02ff */
[----:B------:R-:W-:Y:S01]  /*1820*/  SHF.R.S32.HI R99, RZ, 0x1f, R10 ;  /* 0x0000001fff637819 */ /* 0x000fe2000001140a */
[----:B------:R-:W-:Y:S01]  /*1830*/  IMAD R34, R34, UR4, RZ ;  /* 0x0000000422227c24 */ /* 0x000fe2000f8e02ff */
[----:B------:R-:W-:Y:S01]  /*1840*/  IADD3 R77, P2, R10, UR14, RZ ;  /* 0x0000000e0a4d7c10 */ /* 0x000fe2000ff5e0ff */
[----:B------:R-:W-:Y:S01]  /*1850*/  IMAD R13, R13, UR4, RZ ;  /* 0x000000040d0d7c24 */ /* 0x000fe2000f8e02ff */
[----:B------:R-:W-:Y:S01]  /*1860*/  IADD3.X R103, R103, UR15, RZ, P1, !PT ;  /* 0x0000000f67677c10 */ /* 0x000fe20008ffe4ff */
[----:B------:R-:W-:Y:S01]  /*1870*/  USHF.R.U32.HI UR4, URZ, 0x4, UR8 ;  /* 0x000000043f047899 */ /* 0x000fe20008011608 */
[----:B------:R-:W-:Y:S01]  /*1880*/  SHF.R.S32.HI R68, RZ, 0x1f, R26 ;  /* 0x0000001fff447819 */ /* 0x000fe2000001141a */
[-C--:B0-----:R-:W-:Y:S01]  /*1890*/  IMAD R23, R23, R6.reuse, RZ ;  /* 0x0000000617177224 */ /* 0x081fe200078e02ff */
[----:B------:R-:W-:Y:S01]  /*18a0*/  IADD3 R105, P1, R26, UR14, RZ ;  /* 0x0000000e1a697c10 */ /* 0x000fe2000ff3e0ff */
[-C--:B------:R-:W-:Y:S01]  /*18b0*/  IMAD R21, R21, R6.reuse, RZ ;  /* 0x0000000615157224 */ /* 0x080fe200078e02ff */
[----:B------:R-:W-:Y:S01]  /*18c0*/  LOP3.LUT R7, R5, 0x90, R38, 0xf8, !PT ;  /* 0x0000009005077812 */ /* 0x000fe200078ef826 */
[-C--:B------:R-:W-:Y:S01]  /*18d0*/  IMAD R19, R19, R6.reuse, RZ ;  /* 0x0000000613137224 */ /* 0x080fe200078e02ff */
[----:B------:R-:W-:Y:S01]  /*18e0*/  SHF.R.S32.HI R89, RZ, 0x1f, R8 ;  /* 0x0000001fff597819 */ /* 0x000fe20000011408 */
[-C--:B------:R-:W-:Y:S01]  /*18f0*/  IMAD R17, R17, R6.reuse, RZ ;  /* 0x0000000611117224 */ /* 0x080fe200078e02ff */
[----:B------:R-:W-:Y:S01]  /*1900*/  IADD3 R5, P3, R8, UR14, RZ ;  /* 0x0000000e08057c10 */ /* 0x000fe2000ff7e0ff */
[-C--:B------:R-:W-:Y:S01]  /*1910*/  IMAD R11, R11, R6.reuse, RZ ;  /* 0x000000060b0b7224 */ /* 0x080fe200078e02ff */
[----:B------:R-:W-:Y:S01]  /*1920*/  IADD3.X R99, R99, UR15, RZ, P2, !PT ;  /* 0x0000000f63637c10 */ /* 0x000fe200097fe4ff */
[----:B------:R-:W-:Y:S01]  /*1930*/  IMAD R9, R9, R6, RZ ;  /* 0x0000000609097224 */ /* 0x000fe200078e02ff */
[----:B------:R-:W-:Y:S01]  /*1940*/  SHF.R.S32.HI R64, RZ, 0x1f, R24 ;  /* 0x0000001fff407819 */ /* 0x000fe20000011418 */
[----:B------:R-:W-:Y:S01]  /*1950*/  IMAD.SHL.U32 R8, R6, 0x20, RZ ;  /* 0x0000002006087824 */ /* 0x000fe200078e00ff */
[----:B------:R-:W-:-:S02]  /*1960*/  IADD3 R101, P2, R24, UR14, RZ ;  /* 0x0000000e18657c10 */ /* 0x000fc4000ff5e0ff */
[----:B------:R-:W-:Y:S02]  /*1970*/  CS2R R24, SRZ ;  /* 0x0000000000187805 */ /* 0x000fe4000001ff00 */
[----:B------:R-:W-:Y:S02]  /*1980*/  IADD3.X R68, R68, UR15, RZ, P1, !PT ;  /* 0x0000000f44447c10 */ /* 0x000fe40008ffe4ff */
[----:B------:R-:W-:Y:S02]  /*1990*/  CS2R R26, SRZ ;  /* 0x00000000001a7805 */ /* 0x000fe4000001ff00 */
[----:B------:R-:W-:Y:S02]  /*19a0*/  IADD3 R73, P1, R15, UR10, RZ ;  /* 0x0000000a0f497c10 */ /* 0x000fe4000ff3e0ff */
[----:B------:R-:W-:Y:S02]  /*19b0*/  CS2R R36, SRZ ;  /* 0x0000000000247805 */ /* 0x000fe4000001ff00 */
[----:B------:R-:W-:-:S02]  /*19c0*/  IADD3.X R89, R89, UR15, RZ, P3, !PT ;  /* 0x0000000f59597c10 */ /* 0x000fc40009ffe4ff */
[----:B------:R-:W-:Y:S02]  /*19d0*/  CS2R R38, SRZ ;  /* 0x0000000000267805 */ /* 0x000fe4000001ff00 */
[----:B------:R-:W-:Y:S01]  /*19e0*/  SHF.R.S32.HI R107, RZ, 0x1f, R16 ;  /* 0x0000001fff6b7819 */ /* 0x000fe20000011410 */
[----:B------:R-:W-:Y:S01]  /*19f0*/  USGXT.U32 UR4, UR4, 0xe ;  /* 0x0000000e0404789a */ /* 0x000fe20008000000 */
[----:B------:R-:W-:Y:S01]  /*1a00*/  IADD3 R81, P0, R16, UR14, RZ ;  /* 0x0000000e10517c10 */ /* 0x000fe2000ff1e0ff */
[----:B------:R-:W-:Y:S01]  /*1a10*/  ULDC UR10, c[0x0][0x230] ;  /* 0x00008c00000a7ab9 */ /* 0x000fe20000000800 */
[----:B------:R-:W-:Y:S02]  /*1a20*/  SHF.R.S32.HI R115, RZ, 0x1f, R20 ;  /* 0x0000001fff737819 */ /* 0x000fe40000011414 */
[----:B------:R-:W-:Y:S02]  /*1a30*/  IADD3 R85, P6, R20, UR14, RZ ;  /* 0x0000000e14557c10 */ /* 0x000fe4000ffde0ff */
[----:B------:R-:W-:-:S02]  /*1a40*/  SHF.R.S32.HI R119, RZ, 0x1f, R22 ;  /* 0x0000001fff777819 */ /* 0x000fc40000011416 */
[----:B------:R-:W-:Y:S02]  /*1a50*/  IADD3 R87, P5, R22, UR14, RZ ;  /* 0x0000000e16577c10 */ /* 0x000fe4000ffbe0ff */
[----:B------:R-:W-:Y:S02]  /*1a60*/  SHF.R.S32.HI R123, RZ, 0x1f, R12 ;  /* 0x0000001fff7b7819 */ /* 0x000fe4000001140c */
[----:B------:R-:W-:Y:S02]  /*1a70*/  IADD3 R91, P3, R12, UR14, RZ ;  /* 0x0000000e0c5b7c10 */ /* 0x000fe4000ff7e0ff */
[----:B------:R-:W-:Y:S02]  /*1a80*/  IADD3.X R64, R64, UR15, RZ, P2, !PT ;  /* 0x0000000f40407c10 */ /* 0x000fe400097fe4ff */
[----:B------:R-:W-:Y:S02]  /*1a90*/  SHF.R.S32.HI R61, RZ, 0x1f, R13 ;  /* 0x0000001fff3d7819 */ /* 0x000fe4000001140d */
[----:B------:R-:W-:-:S02]  /*1aa0*/  IADD3 R66, P2, R13, UR14, RZ ;  /* 0x0000000e0d427c10 */ /* 0x000fc4000ff5e0ff */
[----:B------:R-:W-:Y:S01]  /*1ab0*/  LEA.HI.X.SX32 R59, R15, UR11, 0x1, P1 ;  /* 0x0000000b0f3b7c11 */ /* 0x000fe200088f0eff */
[----:B------:R-:W-:Y:S01]  /*1ac0*/  USHF.L.U32 UR11, UR6, 0x5, URZ ;  /* 0x00000005060b7899 */ /* 0x000fe2000800063f */
[----:B------:R-:W-:Y:S01]  /*1ad0*/  LEA.HI R22, R0, 0xe, RZ, 0x1a ;  /* 0x0000000e00167811 */ /* 0x000fe200078fd0ff */
[----:B------:R-:W-:Y:S01]  /*1ae0*/  USGXT.U32 UR6, UR5, 0xe ;  /* 0x0000000e0506789a */ /* 0x000fe20008000000 */
[C---:B------:R-:W-:Y:S02]  /*1af0*/  LOP3.LUT R20, R62.reuse, 0x1a, RZ, 0xfc, !PT ;  /* 0x0000001a3e147812 */ /* 0x040fe400078efcff */
[----:B------:R-:W-:Y:S01]  /*1b00*/  LOP3.LUT R18, R62, 0x16, RZ, 0xfc, !PT ;  /* 0x000000163e127812 */ /* 0x000fe200078efcff */
[-C--:B------:R-:W-:Y:S01]  /*1b10*/  IMAD R22, R22, R6.reuse, RZ ;  /* 0x0000000616167224 */ /* 0x080fe200078e02ff */
[----:B------:R-:W-:Y:S01]  /*1b20*/  LOP3.LUT R16, R62, 0x12, RZ, 0xfc, !PT ;  /* 0x000000123e107812 */ /* 0x000fe200078efcff */
[-C--:B------:R-:W-:Y:S01]  /*1b30*/  IMAD R20, R20, R6.reuse, RZ ;  /* 0x0000000614147224 */ /* 0x080fe200078e02ff */
[----:B------:R-:W-:Y:S01]  /*1b40*/  LOP3.LUT R15, R62, 0x10, RZ, 0xfc, !PT ;  /* 0x000000103e0f7812 */ /* 0x000fe200078efcff */
[-C--:B------:R-:W-:Y:S01]  /*1b50*/  IMAD R18, R18, R6.reuse, RZ ;  /* 0x0000000612127224 */ /* 0x080fe200078e02ff */
[----:B------:R-:W-:Y:S01]  /*1b60*/  LOP3.LUT R14, R62, 0xc, RZ, 0xfc, !PT ;  /* 0x0000000c3e0e7812 */ /* 0x000fe200078efcff */
[-C--:B------:R-:W-:Y:S01]  /*1b70*/  IMAD R16, R16, R6.reuse, RZ ;  /* 0x0000000610107224 */ /* 0x080fe200078e02ff */
[C---:B------:R-:W-:Y:S01]  /*1b80*/  LOP3.LUT R13, R62.reuse, 0xa, RZ, 0xfc, !PT ;  /* 0x0000000a3e0d7812 */ /* 0x040fe200078efcff */
[-C--:B------:R-:W-:Y:S01]  /*1b90*/  IMAD R15, R15, R6.reuse, RZ ;  /* 0x000000060f0f7224 */ /* 0x080fe200078e02ff */
[----:B------:R-:W-:Y:S01]  /*1ba0*/  LOP3.LUT R12, R62, 0x8, RZ, 0xfc, !PT ;  /* 0x000000083e0c7812 */ /* 0x000fe200078efcff */
[-C--:B------:R-:W-:Y:S01]  /*1bb0*/  IMAD R14, R14, R6.reuse, RZ ;  /* 0x000000060e0e7224 */ /* 0x080fe200078e02ff */
[----:B------:R-:W-:Y:S01]  /*1bc0*/  LOP3.LUT R10, R62, 0x4, RZ, 0xfc, !PT ;  /* 0x000000043e0a7812 */ /* 0x000fe200078efcff */
[-C--:B------:R-:W-:Y:S01]  /*1bd0*/  IMAD R13, R13, R6.reuse, RZ ;  /* 0x000000060d0d7224 */ /* 0x080fe200078e02ff */
[----:B------:R-:W-:Y:S01]  /*1be0*/  IADD3.X R107, R107, UR15, RZ, P0, !PT ;  /* 0x0000000f6b6b7c10 */ /* 0x000fe200087fe4ff */
[-C--:B------:R-:W-:Y:S01]  /*1bf0*/  IMAD R12, R12, R6.reuse, RZ ;  /* 0x000000060c0c7224 */ /* 0x080fe200078e02ff */
[----:B------:R-:W-:Y:S01]  /*1c00*/  IADD3.X R115, R115, UR15, RZ, P6, !PT ;  /* 0x0000000f73737c10 */ /* 0x000fe2000b7fe4ff */
[-C--:B------:R-:W-:Y:S01]  /*1c10*/  IMAD R10, R10, R6.reuse, RZ ;  /* 0x000000060a0a7224 */ /* 0x080fe200078e02ff */
[----:B------:R-:W-:Y:S01]  /*1c20*/  IADD3.X R119, R119, UR15, RZ, P5, !PT ;  /* 0x0000000f77777c10 */ /* 0x000fe2000affe4ff */
[----:B------:R-:W-:Y:S01]  /*1c30*/  IMAD R6, R62, R6, RZ ;  /* 0x000000063e067224 */ /* 0x000fe200078e02ff */
[----:B------:R-:W-:-:S02]  /*1c40*/  IADD3.X R123, R123, UR15, RZ, P3, !PT ;  /* 0x0000000f7b7b7c10 */ /* 0x000fc40009ffe4ff */
[----:B------:R-:W-:Y:S02]  /*1c50*/  SHF.R.S32.HI R71, RZ, 0x1f, R28 ;  /* 0x0000001fff477819 */ /* 0x000fe4000001141c */
[----:B------:R-:W-:Y:S02]  /*1c60*/  IADD3 R109, P0, R28, UR14, RZ ;  /* 0x0000000e1c6d7c10 */ /* 0x000fe4000ff1e0ff */
[----:B------:R-:W-:Y:S02]  /*1c70*/  CS2R R28, SRZ ;  /* 0x00000000001c7805 */ /* 0x000fe4000001ff00 */
[----:B------:R-:W-:Y:S02]  /*1c80*/  SHF.R.S32.HI R67, RZ, 0x1f, R30 ;  /* 0x0000001fff437819 */ /* 0x000fe4000001141e */
[----:B------:R-:W-:Y:S02]  /*1c90*/  IADD3 R117, P6, R30, UR14, RZ ;  /* 0x0000000e1e757c10 */ /* 0x000fe4000ffde0ff */
[----:B------:R-:W-:-:S02]  /*1ca0*/  CS2R R30, SRZ ;  /* 0x00000000001e7805 */ /* 0x000fc4000001ff00 */
[----:B------:R-:W-:Y:S02]  /*1cb0*/  SHF.R.S32.HI R65, RZ, 0x1f, R32 ;  /* 0x0000001fff417819 */ /* 0x000fe40000011420 */
[----:B------:R-:W-:Y:S02]  /*1cc0*/  IADD3 R121, P5, R32, UR14, RZ ;  /* 0x0000000e20797c10 */ /* 0x000fe4000ffbe0ff */
[----:B------:R-:W-:Y:S02]  /*1cd0*/  CS2R R32, SRZ ;  /* 0x0000000000207805 */ /* 0x000fe4000001ff00 */
[----:B------:R-:W-:Y:S02]  /*1ce0*/  SHF.R.S32.HI R63, RZ, 0x1f, R34 ;  /* 0x0000001fff3f7819 */ /* 0x000fe40000011422 */
[----:B------:R-:W-:Y:S02]  /*1cf0*/  IADD3 R125, P3, R34, UR14, RZ ;  /* 0x0000000e227d7c10 */ /* 0x000fe4000ff7e0ff */
[----:B------:R-:W-:-:S02]  /*1d00*/  CS2R R34, SRZ ;  /* 0x0000000000227805 */ /* 0x000fc4000001ff00 */
[----:B------:R-:W-:Y:S02]  /*1d10*/  LOP3.LUT R7, R7, R62, RZ, 0xfc, !PT ;  /* 0x0000003e07077212 */ /* 0x000fe400078efcff */
[----:B------:R-:W-:Y:S02]  /*1d20*/  IADD3.X R71, R71, UR15, RZ, P0, !PT ;  /* 0x0000000f47477c10 */ /* 0x000fe400087fe4ff */
[----:B------:R-:W-:Y:S02]  /*1d30*/  IADD3.X R69, R69, UR15, RZ, P4, !PT ;  /* 0x0000000f45457c10 */ /* 0x000fe4000a7fe4ff */
[----:B------:R-:W-:Y:S02]  /*1d40*/  IADD3.X R67, R67, UR15, RZ, P6, !PT ;  /* 0x0000000f43437c10 */ /* 0x000fe4000b7fe4ff */
[----:B------:R-:W-:Y:S02]  /*1d50*/  IADD3.X R65, R65, UR15, RZ, P5, !PT ;  /* 0x0000000f41417c10 */ /* 0x000fe4000affe4ff */
[----:B------:R-:W-:-:S02]  /*1d60*/  IADD3.X R63, R63, UR15, RZ, P3, !PT ;  /* 0x0000000f3f3f7c10 */ /* 0x000fc40009ffe4ff */
[----:B------:R-:W-:Y:S02]  /*1d70*/  IADD3.X R61, R61, UR15, RZ, P2, !PT ;  /* 0x0000000f3d3d7c10 */ /* 0x000fe400097fe4ff */
[----:B------:R-:W-:Y:S02]  /*1d80*/  SHF.R.S32.HI R4, RZ, 0x1f, R56 ;  /* 0x0000001fff047819 */ /* 0x000fe40000011438 */
[----:B------:R-:W-:-:S07]  /*1d90*/  LOP3.LUT R3, R7, 0x10, RZ, 0x3c, !PT ;  /* 0x0000001007037812 */ /* 0x000fce00078e3cff */
.L_x_1:
[----:B------:R-:W-:Y:S02]  /*1da0*/  ISETP.GE.AND P0, PT, R62, UR10, PT ;  /* 0x0000000a3e007c0c */ /* 0x000fe4000bf06270 */
[----:B------:R-:W-:Y:S02]  /*1db0*/  IADD3 R94, P1, R6, R73, RZ ;  /* 0x00000049065e7210 */ /* 0x000fe40007f3e0ff */
[----:B------:R-:W-:Y:S02]  /*1dc0*/  LOP3.LUT R70, R62, 0x2, RZ, 0xfc, !PT ;  /* 0x000000023e467812 */ /* 0x000fe400078efcff */
[----:B------:R-:W-:Y:S02]  /*1dd0*/  PRMT R112, RZ, 0x7610, R112 ;  /* 0x00007610ff707816 */ /* 0x000fe40000000070 */
[----:B------:R-:W-:Y:S02]  /*1de0*/  LEA.HI.X.SX32 R95, R6, R59, 0x1, P1 ;  /* 0x0000003b065f7211 */ /* 0x000fe400008f0eff */
[----:B------:R-:W-:-:S02]  /*1df0*/  ISETP.GE.AND P1, PT, R70, UR10, PT ;  /* 0x0000000a46007c0c */ /* 0x000fc4000bf26270 */
[----:B------:R-:W-:Y:S01]  /*1e00*/  LOP3.LUT R70, R62, 0x4, RZ, 0xfc, !PT ;  /* 0x000000043e467812 */ /* 0x000fe200078efcff */
[----:B------:R0:W2:Y:S01]  /*1e10*/  @!P0 LDG.E.U8 R112, desc[UR12][R94.64] ;  /* 0x0000000c5e708981 */ /* 0x0000a2000c1e1100 */
[C---:B------:R-:W-:Y:S02]  /*1e20*/  IADD3 R96, P0, R9.reuse, R73, RZ ;  /* 0x0000004909607210 */ /* 0x040fe40007f1e0ff */
[----:B------:R-:W-:Y:S02]  /*1e30*/  ISETP.GE.AND P2, PT, R70, UR10, PT ;  /* 0x0000000a46007c0c */ /* 0x000fe4000bf46270 */
[----:B------:R-:W-:Y:S02]  /*1e40*/  PRMT R114, RZ, 0x7610, R114 ;  /* 0x00007610ff727816 */ /* 0x000fe40000000072 */
[----:B------:R-:W-:Y:S02]  /*1e50*/  LEA.HI.X.SX32 R97, R9, R59, 0x1, P0 ;  /* 0x0000003b09617211 */ /* 0x000fe400000f0eff */
[----:B------:R-:W-:-:S02]  /*1e60*/  IADD3 R92, P0, R10, R73, RZ ;  /* 0x000000490a5c7210 */ /* 0x000fc40007f1e0ff */
[----:B------:R-:W-:Y:S01]  /*1e70*/  LOP3.LUT R70, R62, 0x6, RZ, 0xfc, !PT ;  /* 0x000000063e467812 */ /* 0x000fe200078efcff */
[----:B------:R1:W3:Y:S01]  /*1e80*/  @!P1 LDG.E.U8 R114, desc[UR12][R96.64] ;  /* 0x0000000c60729981 */ /* 0x0002e2000c1e1100 */
[----:B------:R-:W-:Y:S02]  /*1e90*/  PRMT R116, RZ, 0x7610, R116 ;  /* 0x00007610ff747816 */ /* 0x000fe40000000074 */
[----:B------:R-:W-:Y:S02]  /*1ea0*/  LEA.HI.X.SX32 R93, R10, R59, 0x1, P0 ;  /* 0x0000003b0a5d7211 */ /* 0x000fe400000f0eff */
[----:B------:R-:W-:Y:S02]  /*1eb0*/  ISETP.GE.AND P1, PT, R70, UR10, PT ;  /* 0x0000000a46007c0c */ /* 0x000fe4000bf26270 */
[----:B------:R-:W-:Y:S01]  /*1ec0*/  LOP3.LUT R70, R62, 0x8, RZ, 0xfc, !PT ;  /* 0x000000083e467812 */ /* 0x000fe200078efcff */
[----:B------:R4:W5:Y:S01]  /*1ed0*/  @!P2 LDG.E.U8 R116, desc[UR12][R92.64] ;  /* 0x0000000c5c74a981 */ /* 0x000962000c1e1100 */
[----:B0-----:R-:W-:-:S02]  /*1ee0*/  IADD3 R94, P0, R11, R73, RZ ;  /* 0x000000490b5e7210 */ /* 0x001fc40007f1e0ff */
[----:B------:R-:W-:Y:S02]  /*1ef0*/  ISETP.GE.AND P2, PT, R70, UR10, PT ;  /* 0x0000000a46007c0c */ /* 0x000fe4000bf46270 */
[----:B------:R-:W-:Y:S02]  /*1f00*/  LEA.HI.X.SX32 R95, R11, R59, 0x1, P0 ;  /* 0x0000003b0b5f7211 */ /* 0x000fe400000f0eff */
[C---:B-1----:R-:W-:Y:S02]  /*1f10*/  IADD3 R96, P0, R12.reuse, R73, RZ ;  /* 0x000000490c607210 */ /* 0x042fe40007f1e0ff */
[----:B------:R-:W-:Y:S02]  /*1f20*/  PRMT R124, RZ, 0x7610, R124 ;  /* 0x00007610ff7c7816 */ /* 0x000fe4000000007c */
[----:B------:R-:W-:Y:S02]  /*1f30*/  LEA.HI.X.SX32 R97, R12, R59, 0x1, P0 ;  /* 0x0000003b0c617211 */ /* 0x000fe400000f0eff */
[----:B------:R-:W-:-:S03]  /*1f40*/  PRMT R120, RZ, 0x7610, R120 ;  /* 0x00007610ff787816 */ /* 0x000fc60000000078 */
[----:B------:R-:W5:Y:S04]  /*1f50*/  @!P2 LDG.E.U8 R124, desc[UR12][R96.64] ;  /* 0x0000000c607ca981 */ /* 0x000f68000c1e1100 */
[----:B------:R0:W5:Y:S01]  /*1f60*/  @!P1 LDG.E.U8 R120, desc[UR12][R94.64] ;  /* 0x0000000c5e789981 */ /* 0x000162000c1e1100 */
[----:B------:R-:W-:-:S04]  /*1f70*/  LOP3.LUT R70, R62, 0xa, RZ, 0xfc, !PT ;  /* 0x0000000a3e467812 */ /* 0x000fc800078efcff */
[----:B------:R-:W-:Y:S02]  /*1f80*/  ISETP.GE.AND P1, PT, R70, UR10, PT ;  /* 0x0000000a46007c0c */ /* 0x000fe4000bf26270 */
[----:B------:R-:W-:Y:S02]  /*1f90*/  LOP3.LUT R70, R62, 0xc, RZ, 0xfc, !PT ;  /* 0x0000000c3e467812 */ /* 0x000fe400078efcff */
[C---:B----4-:R-:W-:Y:S02]  /*1fa0*/  IADD3 R92, P0, R13.reuse, R73, RZ ;  /* 0x000000490d5c7210 */ /* 0x050fe40007f1e0ff */
[----:B------:R-:W-:Y:S02]  /*1fb0*/  ISETP.GE.AND P2, PT, R70, UR10, PT ;  /* 0x0000000a46007c0c */ /* 0x000fe4000bf46270 */
[----:B------:R-:W-:Y:S02]  /*1fc0*/  LEA.HI.X.SX32 R93, R13, R59, 0x1, P0 ;  /* 0x0000003b0d5d7211 */ /* 0x000fe400000f0eff */
[----:B0-----:R-:W-:-:S02]  /*1fd0*/  IADD3 R94, P0, R14, R73, RZ ;  /* 0x000000490e5e7210 */ /* 0x001fc40007f1e0ff */
[----:B------:R-:W-:Y:S02]  /*1fe0*/  LEA.HI R70, R0, 0xe, RZ, 0x1a ;  /* 0x0000000e00467811 */ /* 0x000fe400078fd0ff */
[----:B------:R-:W-:Y:S02]  /*1ff0*/  PRMT R122, RZ, 0x7610, R122 ;  /* 0x00007610ff7a7816 */ /* 0x000fe4000000007a */
[----:B------:R-:W-:Y:S02]  /*2000*/  PRMT R118, RZ, 0x7610, R118 ;  /* 0x00007610ff767816 */ /* 0x000fe40000000076 */
[----:B------:R-:W-:Y:S02]  /*2010*/  LEA.HI.X.SX32 R95, R14, R59, 0x1, P0 ;  /* 0x0000003b0e5f7211 */ /* 0x000fe400000f0eff */
[----:B------:R-:W-:Y:S01]  /*2020*/  LOP3.LUT R74, R62, 0x12, RZ, 0xfc, !PT ;  /* 0x000000123e4a7812 */ /* 0x000fe200078efcff */
[----:B------:R0:W4:Y:S01]  /*2030*/  @!P1 LDG.E.U8 R122, desc[UR12][R92.64] ;  /* 0x0000000c5c7a9981 */ /* 0x000122000c1e1100 */
[----:B------:R-:W-:-:S02]  /*2040*/  ISETP.GE.AND P0, PT, R70, UR10, PT ;  /* 0x0000000a46007c0c */ /* 0x000fc4000bf06270 */
[C---:B------:R-:W-:Y:S01]  /*2050*/  LOP3.LUT R72, R62.reuse, 0x10, RZ, 0xfc, !PT ;  /* 0x000000103e487812 */ /* 0x040fe200078efcff */
[----:B------:R1:W4:Y:S01]  /*2060*/  @!P2 LDG.E.U8 R118, desc[UR12][R94.64] ;  /* 0x0000000c5e76a981 */ /* 0x000322000c1e1100 */
[----:B------:R-:W-:Y:S02]  /*2070*/  LOP3.LUT R70, R62, 0x14, RZ, 0xfc, !PT ;  /* 0x000000143e467812 */ /* 0x000fe400078efcff */
[----:B------:R-:W-:Y:S02]  /*2080*/  ISETP.GE.AND P5, PT, R74, UR10, PT ;  /* 0x0000000a4a007c0c */ /* 0x000fe4000bfa6270 */
[----:B------:R-:W-:Y:S02]  /*2090*/  ISETP.GE.AND P1, PT, R72, UR10, PT ;  /* 0x0000000a48007c0c */ /* 0x000fe4000bf26270 */
[----:B0-----:R-:W-:Y:S02]  /*20a0*/  IADD3 R92, P2, R22, R73, RZ ;  /* 0x00000049165c7210 */ /* 0x001fe40007f5e0ff */
[----:B------:R-:W-:-:S02]  /*20b0*/  LOP3.LUT R74, R62, 0x18, RZ, 0xfc, !PT ;  /* 0x000000183e4a7812 */ /* 0x000fc400078efcff */
[----:B-1----:R-:W-:Y:S02]  /*20c0*/  IADD3 R94, P6, R15, R73, RZ ;  /* 0x000000490f5e7210 */ /* 0x002fe40007fde0ff */
[----:B------:R-:W-:Y:S02]  /*20d0*/  ISETP.GE.AND P3, PT, R70, UR10, PT ;  /* 0x0000000a46007c0c */ /* 0x000fe4000bf66270 */
[----:B------:R-:W-:Y:S02]  /*20e0*/  LOP3.LUT R72, R62, 0x16, RZ, 0xfc, !PT ;  /* 0x000000163e487812 */ /* 0x000fe400078efcff */
[----:B------:R-:W-:Y:S02]  /*20f0*/  PRMT R70, RZ, 0x7610, R70 ;  /* 0x00007610ff467816 */ /* 0x000fe40000000046 */
[----:B------:R-:W-:Y:S02]  /*2100*/  LEA.HI.X.SX32 R93, R22, R59, 0x1, P2 ;  /* 0x0000003b165d7211 */ /* 0x000fe400010f0eff */
[----:B------:R-:W-:-:S02]  /*2110*/  ISETP.GE.AND P2, PT, R74, UR10, PT ;  /* 0x0000000a4a007c0c */ /* 0x000fc4000bf46270 */
[----:B------:R-:W-:Y:S01]  /*2120*/  LEA.HI.X.SX32 R95, R15, R59, 0x1, P6 ;  /* 0x0000003b0f5f7211 */ /* 0x000fe200030f0eff */
[----:B------:R0:W4:Y:S01]  /*2130*/  @!P0 LDG.E.U8 R70, desc[UR12][R92.64] ;  /* 0x0000000c5c468981 */ /* 0x000122000c1e1100 */
[----:B------:R-:W-:Y:S02]  /*2140*/  LOP3.LUT R74, R62, 0x1a, RZ, 0xfc, !PT ;  /* 0x0000001a3e4a7812 */ /* 0x000fe400078efcff */
[----:B------:R-:W-:Y:S02]  /*2150*/  IADD3 R96, P6, R16, R73, RZ ;  /* 0x0000004910607210 */ /* 0x000fe40007fde0ff */
[----:B------:R-:W-:Y:S02]  /*2160*/  ISETP.GE.AND P4, PT, R72, UR10, PT ;  /* 0x0000000a48007c0c */ /* 0x000fe4000bf86270 */
[----:B------:R-:W-:Y:S02]  /*2170*/  PRMT R72, RZ, 0x7610, R72 ;  /* 0x00007610ff487816 */ /* 0x000fe40000000048 */
[----:B------:R-:W-:-:S02]  /*2180*/  ISETP.GE.AND P0, PT, R74, UR10, PT ;  /* 0x0000000a4a007c0c */ /* 0x000fc4000bf06270 */
[----:B------:R-:W-:Y:S02]  /*2190*/  LEA.HI.X.SX32 R97, R16, R59, 0x1, P6 ;  /* 0x0000003b10617211 */ /* 0x000fe400030f0eff */
[----:B------:R-:W-:Y:S01]  /*21a0*/  LOP3.LUT R74, R62, 0x1c, RZ, 0xfc, !PT ;  /* 0x0000001c3e4a7812 */ /* 0x000fe200078efcff */
[----:B------:R1:W4:Y:S01]  /*21b0*/  @!P1 LDG.E.U8 R72, desc[UR12][R94.64] ;  /* 0x0000000c5e489981 */ /* 0x000322000c1e1100 */
[C---:B0-----:R-:W-:Y:S02]  /*21c0*/  IADD3 R92, P6, R17.reuse, R73, RZ ;  /* 0x00000049115c7210 */ /* 0x041fe40007fde0ff */
[----:B------:R-:W-:Y:S02]  /*21d0*/  PRMT R76, RZ, 0x7610, R76 ;  /* 0x00007610ff4c7816 */ /* 0x000fe4000000004c */
[----:B------:R-:W-:Y:S02]  /*21e0*/  ISETP.GE.AND P1, PT, R74, UR10, PT ;  /* 0x0000000a4a007c0c */ /* 0x000fe4000bf26270 */
[----:B------:R-:W-:-:S02]  /*21f0*/  LEA.HI.X.SX32 R93, R17, R59, 0x1, P6 ;  /* 0x0000003b115d7211 */ /* 0x000fc400030f0eff */
[----:B------:R-:W-:Y:S02]  /*2200*/  PRMT R74, RZ, 0x7610, R74 ;  /* 0x00007610ff4a7816 */ /* 0x000fe4000000004a */
[----:B-1----:R-:W-:Y:S01]  /*2210*/  IADD3 R94, P6, R18, R73, RZ ;  /* 0x00000049125e7210 */ /* 0x002fe20007fde0ff */
[----:B------:R0:W4:Y:S01]  /*2220*/  @!P3 LDG.E.U8 R76, desc[UR12][R92.64] ;  /* 0x0000000c5c4cb981 */ /* 0x000122000c1e1100 */
[----:B------:R-:W-:Y:S02]  /*2230*/  LEA.HI R78, R0, 0x1e, RZ, 0x1a ;  /* 0x0000001e004e7811 */ /* 0x000fe400078fd0ff */
[----:B------:R-:W-:Y:S01]  /*2240*/  LEA.HI.X.SX32 R95, R18, R59, 0x1, P6 ;  /* 0x0000003b125f7211 */ /* 0x000fe200030f0eff */
[----:B------:R1:W4:Y:S01]  /*2250*/  @!P5 LDG.E.U8 R74, desc[UR12][R96.64] ;  /* 0x0000000c604ad981 */ /* 0x000322000c1e1100 */
[----:B------:R-:W-:Y:S02]  /*2260*/  ISETP.GE.AND P5, PT, R78, UR10, PT ;  /* 0x0000000a4e007c0c */ /* 0x000fe4000bfa6270 */
[----:B------:R-:W-:-:S02]  /*2270*/  PRMT R78, RZ, 0x7610, R78 ;  /* 0x00007610ff4e7816 */ /* 0x000fc4000000004e */
[CC--:B0-----:R-:W-:Y:S02]  /*2280*/  IADD3 R92, P3, R19.reuse, R73.reuse, RZ ;  /* 0x00000049135c7210 */ /* 0x0c1fe40007f7e0ff */
[----:B------:R-:W-:Y:S02]  /*2290*/  PRMT R80, RZ, 0x7610, R80 ;  /* 0x00007610ff507816 */ /* 0x000fe40000000050 */
[----:B------:R0:W4:Y:S01]  /*22a0*/  @!P4 LDG.E.U8 R78, desc[UR12][R94.64] ;  /* 0x0000000c5e4ec981 */ /* 0x000122000c1e1100 */
[C---:B-1----:R-:W-:Y:S02]  /*22b0*/  IADD3 R96, P6, R20.reuse, R73, RZ ;  /* 0x0000004914607210 */ /* 0x042fe40007fde0ff */
[-C--:B------:R-:W-:Y:S02]  /*22c0*/  LEA.HI.X.SX32 R93, R19, R59.reuse, 0x1, P3 ;  /* 0x0000003b135d7211 */ /* 0x080fe400018f0eff */
[----:B------:R-:W-:Y:S02]  /*22d0*/  PRMT R82, RZ, 0x7610, R82 ;  /* 0x00007610ff527816 */ /* 0x000fe40000000052 */
[----:B------:R-:W-:Y:S01]  /*22e0*/  LEA.HI.X.SX32 R97, R20, R59, 0x1, P6 ;  /* 0x0000003b14617211 */ /* 0x000fe200030f0eff */
[----:B------:R1:W4:Y:S01]  /*22f0*/  @!P2 LDG.E.U8 R80, desc[UR12][R92.64] ;  /* 0x0000000c5c50a981 */ /* 0x000322000c1e1100 */
[----:B------:R-:W-:-:S02]  /*2300*/  LOP3.LUT R86, R0, 0x1f, RZ, 0xc0, !PT ;  /* 0x0000001f00567812 */ /* 0x000fc400078ec0ff */
[-C--:B0-----:R-:W-:Y:S01]  /*2310*/  IADD3 R94, P3, R21, R73.reuse, RZ ;  /* 0x00000049155e7210 */ /* 0x081fe20007f7e0ff */
[----:B------:R-:W4:Y:S01]  /*2320*/  @!P0 LDG.E.U8 R82, desc[UR12][R96.64] ;  /* 0x0000000c60528981 */ /* 0x000f22000c1e1100 */
[----:B------:R-:W-:Y:S02]  /*2330*/  ISETP.GE.AND P0, PT, R86, UR10, PT ;  /* 0x0000000a56007c0c */ /* 0x000fe4000bf06270 */
[----:B------:R-:W-:Y:S02]  /*2340*/  PRMT R84, RZ, 0x7610, R84 ;  /* 0x00007610ff547816 */ /* 0x000fe40000000054 */
[----:B-1----:R-:W-:Y:S02]  /*2350*/  IADD3 R92, P2, R23, R73, RZ ;  /* 0x00000049175c7210 */ /* 0x002fe40007f5e0ff */
[----:B------:R-:W-:Y:S02]  /*2360*/  PRMT R86, RZ, 0x7610, R86 ;  /* 0x00007610ff567816 */ /* 0x000fe40000000056 */
[----:B------:R-:W-:-:S02]  /*2370*/  LEA.HI.X.SX32 R95, R21, R59, 0x1, P3 ;  /* 0x0000003b155f7211 */ /* 0x000fc400018f0eff */
[----:B------:R-:W-:-:S03]  /*2380*/  LEA.HI.X.SX32 R93, R23, R59, 0x1, P2 ;  /* 0x0000003b175d7211 */ /* 0x000fc600010f0eff */
[----:B------:R0:W4:Y:S01]  /*2390*/  @!P1 LDG.E.U8 R84, desc[UR12][R94.64] ;  /* 0x0000000c5e549981 */ /* 0x000122000c1e1100 */
[----:B------:R-:W-:-:S03]  /*23a0*/  IADD3 RZ, P1, R56, R113, RZ ;  /* 0x0000007138ff7210 */ /* 0x000fc60007f3e0ff */
[----:B------:R1:W4:Y:S01]  /*23b0*/  @!P5 LDG.E.U8 R86, desc[UR12][R92.64] ;  /* 0x0000000c5c56d981 */ /* 0x000322000c1e1100 */
[----:B------:R-:W-:Y:S01]  /*23c0*/  BAR.SYNC.DEFER_BLOCKING 0x0 ;  /* 0x0000000000007b1d */ /* 0x000fe20000010000 */
[----:B0-----:R-:W-:Y:S01]  /*23d0*/  IMAD.X R95, R4, 0x1, R69, P1 ;  /* 0x00000001045f7824 */ /* 0x001fe200008e0645 */
[----:B------:R-:W-:-:S05]  /*23e0*/  IADD3 RZ, P1, R56, R109, RZ ;  /* 0x0000006d38ff7210 */ /* 0x000fca0007f3e0ff */
[----:B------:R-:W-:Y:S01]  /*23f0*/  IMAD.X R97, R4, 0x1, R71, P1 ;  /* 0x0000000104617824 */ /* 0x000fe200008e0647 */
[C---:B------:R-:W-:Y:S01]  /*2400*/  IADD3 RZ, P1, R56.reuse, R105, RZ ;  /* 0x0000006938ff7210 */ /* 0x040fe20007f3e0ff */
[----:B------:R-:W-:Y:S01]  /*2410*/  IMAD.IADD R94, R56, 0x1, R113 ;  /* 0x00000001385e7824 */ /* 0x000fe200078e0271 */
[----:B------:R-:W-:-:S03]  /*2420*/  PRMT R88, RZ, 0x7610, R88 ;  /* 0x00007610ff587816 */ /* 0x000fc60000000058 */
[----:B-1----:R-:W-:Y:S01]  /*2430*/  IMAD.X R93, R4, 0x1, R68, P1 ;  /* 0x00000001045d7824 */ /* 0x002fe200008e0644 */
[C---:B------:R-:W-:Y:S01]  /*2440*/  IADD3 RZ, P1, R56.reuse, R101, RZ ;  /* 0x0000006538ff7210 */ /* 0x040fe20007f3e0ff */
[C---:B------:R-:W-:Y:S01]  /*2450*/  IMAD.IADD R96, R56.reuse, 0x1, R109 ;  /* 0x0000000138607824 */ /* 0x040fe200078e026d */
[----:B------:R-:W-:Y:S01]  /*2460*/  PRMT R90, RZ, 0x7610, R90 ;  /* 0x00007610ff5a7816 */ /* 0x000fe2000000005a */
[----:B------:R0:W4:Y:S01]  /*2470*/  @!P0 LDG.E.U8 R88, desc[UR12][R94.64] ;  /* 0x0000000c5e588981 */ /* 0x000122000c1e1100 */
[----:B------:R-:W-:Y:S01]  /*2480*/  PRMT R98, RZ, 0x7610, R98 ;  /* 0x00007610ff627816 */ /* 0x000fe20000000062 */
[----:B------:R-:W-:-:S03]  /*2490*/  IMAD.IADD R92, R56, 0x1, R105 ;  /* 0x00000001385c7824 */ /* 0x000fc600078e0269 */
[----:B------:R1:W4:Y:S01]  /*24a0*/  @!P0 LDG.E.U8 R90, desc[UR12][R96.64] ;  /* 0x0000000c605a8981 */ /* 0x000322000c1e1100 */
[----:B------:R-:W-:-:S03]  /*24b0*/  PRMT R100, RZ, 0x7610, R100 ;  /* 0x00007610ff647816 */ /* 0x000fc60000000064 */
[----:B------:R1:W4:Y:S01]  /*24c0*/  @!P0 LDG.E.U8 R98, desc[UR12][R92.64] ;  /* 0x0000000c5c628981 */ /* 0x000322000c1e1100 */
[----:B0-----:R-:W-:Y:S01]  /*24d0*/  IMAD.X R95, R4, 0x1, R64, P1 ;  /* 0x00000001045f7824 */ /* 0x001fe200008e0640 */
[----:B------:R-:W-:-:S05]  /*24e0*/  IADD3 RZ, P1, R56, R91, RZ ;  /* 0x0000005b38ff7210 */ /* 0x000fca0007f3e0ff */
[----:B-1----:R-:W-:Y:S01]  /*24f0*/  IMAD.X R97, R4, 0x1, R123, P1 ;  /* 0x0000000104617824 */ /* 0x002fe200008e067b */
[C---:B------:R-:W-:Y:S01]  /*2500*/  IADD3 RZ, P1, R56.reuse, R87, RZ ;  /* 0x0000005738ff7210 */ /* 0x040fe20007f3e0ff */
[----:B------:R-:W-:-:S04]  /*2510*/  IMAD.IADD R94, R56, 0x1, R101 ;  /* 0x00000001385e7824 */ /* 0x000fc800078e0265 */
[----:B------:R-:W-:Y:S01]  /*2520*/  IMAD.X R93, R4, 0x1, R119, P1 ;  /* 0x00000001045d7824 */ /* 0x000fe200008e0677 */
[C---:B------:R-:W-:Y:S01]  /*2530*/  IADD3 RZ, P1, R56.reuse, R85, RZ ;  /* 0x0000005538ff7210 */ /* 0x040fe20007f3e0ff */
[----:B------:R0:W4:Y:S01]  /*2540*/  @!P0 LDG.E.U8 R100, desc[UR12][R94.64] ;  /* 0x0000000c5e648981 */ /* 0x000122000c1e1100 */
[----:B------:R-:W-:Y:S01]  /*2550*/  PRMT R102, RZ, 0x7610, R102 ;  /* 0x00007610ff667816 */ /* 0x000fe20000000066 */
[C---:B------:R-:W-:Y:S01]  /*2560*/  IMAD.IADD R96, R56.reuse, 0x1, R91 ;  /* 0x0000000138607824 */ /* 0x040fe200078e025b */
[----:B------:R-:W-:Y:S01]  /*2570*/  PRMT R104, RZ, 0x7610, R104 ;  /* 0x00007610ff687816 */ /* 0x000fe20000000068 */
[----:B------:R-:W-:-:S03]  /*2580*/  IMAD.IADD R92, R56, 0x1, R87 ;  /* 0x00000001385c7824 */ /* 0x000fc600078e0257 */
[----:B------:R1:W4:Y:S01]  /*2590*/  @!P0 LDG.E.U8 R102, desc[UR12][R96.64] ;  /* 0x0000000c60668981 */ /* 0x000322000c1e1100 */
[----:B0-----:R-:W-:Y:S01]  /*25a0*/  IMAD.X R95, R4, 0x1, R115, P1 ;  /* 0x00000001045f7824 */ /* 0x001fe200008e0673 */
[----:B------:R-:W-:Y:S02]  /*25b0*/  IADD3 RZ, P1, R56, R83, RZ ;  /* 0x0000005338ff7210 */ /* 0x000fe40007f3e0ff */
[----:B------:R0:W4:Y:S03]  /*25c0*/  @!P0 LDG.E.U8 R104, desc[UR12][R92.64] ;  /* 0x0000000c5c688981 */ /* 0x000126000c1e1100 */
[----:B-1----:R-:W-:Y:S01]  /*25d0*/  IMAD.X R97, R4, 0x1, R111, P1 ;  /* 0x0000000104617824 */ /* 0x002fe200008e066f */
[C---:B------:R-:W-:Y:S01]  /*25e0*/  IADD3 RZ, P1, R56.reuse, R81, RZ ;  /* 0x0000005138ff7210 */ /* 0x040fe20007f3e0ff */
[----:B------:R-:W-:Y:S01]  /*25f0*/  IMAD.IADD R94, R56, 0x1, R85 ;  /* 0x00000001385e7824 */ /* 0x000fe200078e0255 */
[----:B------:R-:W-:-:S03]  /*2600*/  PRMT R106, RZ, 0x7610, R106 ;  /* 0x00007610ff6a7816 */ /* 0x000fc6000000006a */
[----:B0-----:R-:W-:Y:S01]  /*2610*/  IMAD.X R93, R4, 0x1, R107, P1 ;  /* 0x00000001045d7824 */ /* 0x001fe200008e066b */
[C---:B------:R-:W-:Y:S01]  /*2620*/  IADD3 RZ, P1, R56.reuse, R79, RZ ;  /* 0x0000004f38ff7210 */ /* 0x040fe20007f3e0ff */
[C---:B------:R-:W-:Y:S01]  /*2630*/  IMAD.IADD R96, R56.reuse, 0x1, R83 ;  /* 0x0000000138607824 */ /* 0x040fe200078e0253 */
[----:B------:R0:W4:Y:S01]  /*2640*/  @!P0 LDG.E.U8 R106, desc[UR12][R94.64] ;  /* 0x0000000c5e6a8981 */ /* 0x000122000c1e1100 */
[----:B------:R-:W-:Y:S01]  /*2650*/  PRMT R108, RZ, 0x7610, R108 ;  /* 0x00007610ff6c7816 */ /* 0x000fe2000000006c */
[----:B------:R-:W-:Y:S01]  /*2660*/  IMAD.IADD R92, R56, 0x1, R81 ;  /* 0x00000001385c7824 */ /* 0x000fe200078e0251 */
[----:B------:R-:W-:-:S04]  /*2670*/  PRMT R110, RZ, 0x7610, R110 ;  /* 0x00007610ff6e7816 */ /* 0x000fc8000000006e */
[----:B------:R1:W4:Y:S01]  /*2680*/  @!P0 LDG.E.U8 R108, desc[UR12][R96.64] ;  /* 0x0000000c606c8981 */ /* 0x000322000c1e1100 */
[----:B0-----:R-:W-:Y:S01]  /*2690*/  IMAD.X R95, R4, 0x1, R103, P1 ;  /* 0x00000001045f7824 */ /* 0x001fe200008e0667 */
[C---:B------:R-:W-:Y:S02]  /*26a0*/  IADD3 RZ, P1, R56.reuse, R77, RZ ;  /* 0x0000004d38ff7210 */ /* 0x040fe40007f3e0ff */
[----:B------:R0:W4:Y:S01]  /*26b0*/  @!P0 LDG.E.U8 R110, desc[UR12][R92.64] ;  /* 0x0000000c5c6e8981 */ /* 0x000122000c1e1100 */
[----:B------:R-:W-:Y:S02]  /*26c0*/  IMAD.IADD R94, R56, 0x1, R79 ;  /* 0x00000001385e7824 */ /* 0x000fe400078e024f */
[----:B-1----:R-:W-:Y:S01]  /*26d0*/  IMAD.X R97, R4, 0x1, R99, P1 ;  /* 0x0000000104617824 */ /* 0x002fe200008e0663 */
[C---:B0-----:R-:W-:Y:S01]  /*26e0*/  IADD3 R92, P1, R56.reuse, R117, RZ ;  /* 0x00000075385c7210 */ /* 0x041fe20007f3e0ff */
[----:B------:R-:W-:-:S04]  /*26f0*/  IMAD.IADD R96, R56, 0x1, R77 ;  /* 0x0000000138607824 */ /* 0x000fc800078e024d */
[----:B------:R-:W-:Y:S01]  /*2700*/  IMAD.X R93, R4, 0x1, R67, P1 ;  /* 0x00000001045d7824 */ /* 0x000fe200008e0643 */
[----:B--2---:R0:W-:Y:S02]  /*2710*/  STS.U8 [R7+UR8], R112 ;  /* 0x0000007007007988 */ /* 0x0041e40008000008 */
[----:B0-----:R-:W-:Y:S02]  /*2720*/  PRMT R112, RZ, 0x7610, R112 ;  /* 0x00007610ff707816 */ /* 0x001fe40000000070 */
[----:B---3--:R0:W-:Y:S04]  /*2730*/  STS.U8 [R7+UR8+0x2], R114 ;  /* 0x0000027207007988 */ /* 0x0081e80008000008 */
[----:B------:R1:W2:Y:S01]  /*2740*/  @!P0 LDG.E.U8 R112, desc[UR12][R94.64] ;  /* 0x0000000c5e708981 */ /* 0x0002a2000c1e1100 */
[----:B0-----:R-:W-:-:S02]  /*2750*/  PRMT R114, RZ, 0x7610, R114 ;  /* 0x00007610ff727816 */ /* 0x001fc40000000072 */
[----:B-1----:R-:W-:Y:S01]  /*2760*/  IADD3 R94, P1, R56, R121, RZ ;  /* 0x00000079385e7210 */ /* 0x002fe20007f3e0ff */
[----:B-----5:R0:W-:Y:S04]  /*2770*/  STS.U8 [R7+UR8+0x4], R116 ;  /* 0x0000047407007988 */ /* 0x0201e80008000008 */
[----:B------:R1:W3:Y:S01]  /*2780*/  @!P0 LDG.E.U8 R114, desc[UR12][R96.64] ;  /* 0x0000000c60728981 */ /* 0x0002e2000c1e1100 */
[----:B------:R-:W-:Y:S01]  /*2790*/  IMAD.X R95, R4, 0x1, R65, P1 ;  /* 0x00000001045f7824 */ /* 0x000fe200008e0641 */
[----:B0-----:R-:W-:Y:S02]  /*27a0*/  PRMT R116, RZ, 0x7610, R116 ;  /* 0x00007610ff747816 */ /* 0x001fe40000000074 */
[----:B-1----:R-:W-:-:S04]  /*27b0*/  IADD3 R96, P1, R56, R125, RZ ;  /* 0x0000007d38607210 */ /* 0x002fc80007f3e0ff */
[----:B------:R0:W5:Y:S01]  /*27c0*/  @!P0 LDG.E.U8 R116, desc[UR12][R92.64] ;  /* 0x0000000c5c748981 */ /* 0x000162000c1e1100 */
[----:B------:R-:W-:-:S03]  /*27d0*/  IMAD.X R97, R4, 0x1, R63, P1 ;  /* 0x0000000104617824 */ /* 0x000fc600008e063f */
[----:B------:R1:W-:Y:S01]  /*27e0*/  STS.U8 [R7+UR8+0x8], R124 ;  /* 0x0000087c07007988 */ /* 0x0003e20008000008 */
[----:B0-----:R-:W-:-:S03]  /*27f0*/  IADD3 R92, P1, R56, R66, RZ ;  /* 0x00000042385c7210 */ /* 0x001fc60007f3e0ff */
[----:B------:R0:W-:Y:S01]  /*2800*/  STS.U8 [R7+UR8+0x6], R120 ;  /* 0x0000067807007988 */ /* 0x0001e20008000008 */
[----:B-1----:R-:W-:Y:S01]  /*2810*/  PRMT R124, RZ, 0x7610, R124 ;  /* 0x00007610ff7c7816 */ /* 0x002fe2000000007c */
[----:B------:R-:W-:Y:S01]  /*2820*/  IMAD.X R93, R4, 0x1, R61, P1 ;  /* 0x00000001045d7824 */ /* 0x000fe200008e063d */
[----:B------:R-:W-:-:S04]  /*2830*/  IADD3 RZ, P1, R56, R5, RZ ;  /* 0x0000000538ff7210 */ /* 0x000fc80007f3e0ff */
[----:B------:R1:W2:Y:S01]  /*2840*/  @!P0 LDG.E.U8 R124, desc[UR12][R96.64] ;  /* 0x0000000c607c8981 */ /* 0x0002a2000c1e1100 */
[----:B0-----:R-:W-:-:S06]  /*2850*/  PRMT R120, RZ, 0x7610, R120 ;  /* 0x00007610ff787816 */ /* 0x001fcc0000000078 */
[----:B------:R0:W5:Y:S01]  /*2860*/  @!P0 LDG.E.U8 R120, desc[UR12][R94.64] ;  /* 0x0000000c5e788981 */ /* 0x000162000c1e1100 */
[----:B-1----:R-:W-:Y:S02]  /*2870*/  PRMT R97, RZ, 0x7610, R97 ;  /* 0x00007610ff617816 */ /* 0x002fe40000000061 */
[----:B------:R-:W-:-:S04]  /*2880*/  PRMT R96, RZ, 0x7610, R96 ;  /* 0x00007610ff607816 */ /* 0x000fc80000000060 */
[----:B------:R-:W2:Y:S01]  /*2890*/  @!P0 LDG.E.U8 R97, desc[UR12][R92.64] ;  /* 0x0000000c5c618981 */ /* 0x000ea2000c1e1100 */
[----:B0-----:R-:W-:Y:S02]  /*28a0*/  IMAD.IADD R94, R56, 0x1, R5 ;  /* 0x00000001385e7824 */ /* 0x001fe400078e0205 */
[----:B------:R-:W-:-:S05]  /*28b0*/  IMAD.X R95, R4, 0x1, R89, P1 ;  /* 0x00000001045f7824 */ /* 0x000fca00008e0659 */
[----:B------:R-:W2:Y:S04]  /*28c0*/  @!P0 LDG.E.U8 R96, desc[UR12][R94.64] ;  /* 0x0000000c5e608981 */ /* 0x000ea8000c1e1100 */
[----:B----4-:R0:W-:Y:S04]  /*28d0*/  STS.U8 [R7+UR8+0xa], R122 ;  /* 0x00000a7a07007988 */ /* 0x0101e80008000008 */
[----:B------:R0:W-:Y:S04]  /*28e0*/  STS.U8 [R7+UR8+0xc], R118 ;  /* 0x00000c7607007988 */ /* 0x0001e80008000008 */
[----:B------:R0:W-:Y:S04]  /*28f0*/  STS.U8 [R7+UR8+0xe], R70 ;  /* 0x00000e4607007988 */ /* 0x0001e80008000008 */
[----:B------:R0:W-:Y:S04]  /*2900*/  STS.U8 [R3+UR8], R72 ;  /* 0x0000004803007988 */ /* 0x0001e80008000008 */
[----:B------:R0:W-:Y:S04]  /*2910*/  STS.U8 [R3+UR8+0x4], R76 ;  /* 0x0000044c03007988 */ /* 0x0001e80008000008 */
        /* <DEDUP_REMOVED lines=10> */
[----:B------:R0:W-:Y:S01]  /*29c0*/  STS.U8 [R60+UR8+0xe00], R110 ;  /* 0x000e006e3c007988 */ /* 0x0001e20008000008 */
[----:B------:R-:W-:Y:S01]  /*29d0*/  UMOV UR5, 0xc0000010 ;  /* 0xc000001000057882 */ /* 0x000fe20000000000 */
[----:B------:R-:W-:-:S02]  /*29e0*/  UMOV UR7, 0xc0000010 ;  /* 0xc000001000077882 */ /* 0x000fc40000000000 */
[----:B---3--:R0:W-:Y:S04]  /*29f0*/  STS.U8 [R60+UR8+0xf00], R114 ;  /* 0x000f00723c007988 */ /* 0x0081e80008000008 */
[----:B-----5:R0:W-:Y:S04]  /*2a00*/  STS.U8 [R60+UR8+0x900], R120 ;  /* 0x000900783c007988 */ /* 0x0201e80008000008 */
[----:B--2---:R0:W-:Y:S04]  /*2a10*/  STS.U8 [R60+UR8+0x800], R97 ;  /* 0x000800613c007988 */ /* 0x0041e80008000008 */
        /* <DEDUP_REMOVED lines=8> */
[----:B------:R1:W-:Y:S06]  /*2aa0*/  MEMBAR.ALL.CTA ;  /* 0x0000000000007992 */ /* 0x0003ec0000008000 */
[----:B-1----:R-:W1:Y:S02]  /*2ab0*/  FENCE.VIEW.ASYNC.S ;  /* 0x00000000000073c6 */ /* 0x002e640000000000 */
[----:B-1----:R-:W-:Y:S06]  /*2ac0*/  BAR.SYNC.DEFER_BLOCKING 0x0 ;  /* 0x0000000000007b1d */ /* 0x002fec0000010000 */
[----:B------:R-:W-:-:S06]  /*2ad0*/  WARPGROUP.ARRIVE ;  /* 0x00000000000079c5 */ /* 0x000fcc0000000000 */
[----:B------:R-:W-:Y:S01]  /*2ae0*/  QGMMA.64x64x32.F32.E5M2.E5M2 R24, gdesc[UR4], R24, gsb0 ;  /* 0x00e00000041879f3 */ /* 0x000fe20008003818 */
[----:B------:R-:W-:Y:S02]  /*2af0*/  USHF.R.S32.HI UR5, URZ, 0x1f, UR11 ;  /* 0x0000001f3f057899 */ /* 0x000fe4000801140b */
[----:B------:R-:W-:Y:S01]  /*2b00*/  IADD3 R81, P4, R81, UR11, RZ ;  /* 0x0000000b51517c10 */ /* 0x000fe2000ff9e0ff */
[----:B------:R-:W-:-:S03]  /*2b10*/  VIADD R58, R58, 0xffffffff ;  /* 0xffffffff3a3a7836 */ /* 0x000fc60000000000 */
[----:B------:R-:W-:Y:S02]  /*2b20*/  IADD3.X R107, R107, UR5, RZ, P4, !PT ;  /* 0x000000056b6b7c10 */ /* 0x000fe4000a7fe4ff */
[----:B------:R-:W-:Y:S02]  /*2b30*/  IADD3 R109, P4, R109, UR11, RZ ;  /* 0x0000000b6d6d7c10 */ /* 0x000fe4000ff9e0ff */
[----:B------:R-:W-:Y:S02]  /*2b40*/  IADD3 R5, P1, R5, UR11, RZ ;  /* 0x0000000b05057c10 */ /* 0x000fe4000ff3e0ff */
[----:B------:R-:W-:Y:S02]  /*2b50*/  IADD3 R77, P2, R77, UR11, RZ ;  /* 0x0000000b4d4d7c10 */ /* 0x000fe4000ff5e0ff */
[----:B------:R-:W-:Y:S02]  /*2b60*/  IADD3.X R71, R71, UR5, RZ, P4, !PT ;  /* 0x0000000547477c10 */ /* 0x000fe4000a7fe4ff */
[----:B------:R-:W-:-:S02]  /*2b70*/  ISETP.NE.U32.AND P4, PT, R58, RZ, PT ;  /* 0x000000ff3a00720c */ /* 0x000fc40003f85070 */
[----:B------:R-:W-:Y:S02]  /*2b80*/  IADD3 R79, P3, R79, UR11, RZ ;  /* 0x0000000b4f4f7c10 */ /* 0x000fe4000ff7e0ff */
[----:B------:R-:W-:Y:S02]  /*2b90*/  IADD3.X R89, R89, UR5, RZ, P1, !PT ;  /* 0x0000000559597c10 */ /* 0x000fe40008ffe4ff */
[----:B------:R-:W-:Y:S02]  /*2ba0*/  IADD3.X R99, R99, UR5, RZ, P2, !PT ;  /* 0x0000000563637c10 */ /* 0x000fe400097fe4ff */
[----:B------:R-:W-:Y:S02]  /*2bb0*/  IADD3 R83, P5, R83, UR11, RZ ;  /* 0x0000000b53537c10 */ /* 0x000fe4000ffbe0ff */
[----:B------:R-:W-:Y:S02]  /*2bc0*/  IADD3 R85, P6, R85, UR11, RZ ;  /* 0x0000000b55557c10 */ /* 0x000fe4000ffde0ff */
[----:B------:R-:W-:-:S02]  /*2bd0*/  IADD3 R87, P0, R87, UR11, RZ ;  /* 0x0000000b57577c10 */ /* 0x000fc4000ff1e0ff */
[----:B------:R-:W-:Y:S02]  /*2be0*/  IADD3 R91, P1, R91, UR11, RZ ;  /* 0x0000000b5b5b7c10 */ /* 0x000fe4000ff3e0ff */
[----:B------:R-:W-:Y:S02]  /*2bf0*/  IADD3 R101, P2, R101, UR11, RZ ;  /* 0x0000000b65657c10 */ /* 0x000fe4000ff5e0ff */
[----:B------:R-:W-:Y:S02]  /*2c00*/  IADD3.X R103, R103, UR5, RZ, P3, !PT ;  /* 0x0000000567677c10 */ /* 0x000fe40009ffe4ff */
[----:B------:R-:W-:Y:S02]  /*2c10*/  IADD3 R105, P3, R105, UR11, RZ ;  /* 0x0000000b69697c10 */ /* 0x000fe4000ff7e0ff */
[----:B------:R-:W-:Y:S02]  /*2c20*/  IADD3.X R111, R111, UR5, RZ, P5, !PT ;  /* 0x000000056f6f7c10 */ /* 0x000fe4000affe4ff */
[----:B------:R-:W-:-:S02]  /*2c30*/  IADD3.X R115, R115, UR5, RZ, P6, !PT ;  /* 0x0000000573737c10 */ /* 0x000fc4000b7fe4ff */
[----:B------:R-:W-:Y:S02]  /*2c40*/  IADD3.X R119, R119, UR5, RZ, P0, !PT ;  /* 0x0000000577777c10 */ /* 0x000fe400087fe4ff */
[----:B------:R-:W-:Y:S02]  /*2c50*/  IADD3.X R123, R123, UR5, RZ, P1, !PT ;  /* 0x000000057b7b7c10 */ /* 0x000fe40008ffe4ff */
[----:B------:R-:W-:Y:S02]  /*2c60*/  IADD3.X R64, R64, UR5, RZ, P2, !PT ;  /* 0x0000000540407c10 */ /* 0x000fe400097fe4ff */
[----:B------:R-:W-:Y:S02]  /*2c70*/  IADD3 R113, P5, R113, UR11, RZ ;  /* 0x0000000b71717c10 */ /* 0x000fe4000ffbe0ff */
[----:B------:R-:W-:Y:S02]  /*2c80*/  IADD3 R117, P6, R117, UR11, RZ ;  /* 0x0000000b75757c10 */ /* 0x000fe4000ffde0ff */
[----:B------:R-:W-:-:S02]  /*2c90*/  IADD3 R121, P0, R121, UR11, RZ ;  /* 0x0000000b79797c10 */ /* 0x000fc4000ff1e0ff */
[----:B------:R-:W-:Y:S02]  /*2ca0*/  IADD3 R125, P1, R125, UR11, RZ ;  /* 0x0000000b7d7d7c10 */ /* 0x000fe4000ff3e0ff */
[----:B------:R-:W-:Y:S02]  /*2cb0*/  IADD3 R66, P2, R66, UR11, RZ ;  /* 0x0000000b42427c10 */ /* 0x000fe4000ff5e0ff */
[----:B------:R-:W-:Y:S01]  /*2cc0*/  IADD3.X R68, R68, UR5, RZ, P3, !PT ;  /* 0x0000000544447c10 */ /* 0x000fe20009ffe4ff */
[----:B------:R-:W-:Y:S01]  /*2cd0*/  UIADD3 UR10, UR10, -0x20, URZ ;  /* 0xffffffe00a0a7890 */ /* 0x000fe2000fffe03f */
[----:B------:R-:W-:Y:S02]  /*2ce0*/  IADD3 R73, P3, R8, R73, RZ ;  /* 0x0000004908497210 */ /* 0x000fe40007f7e0ff */
[----:B------:R-:W-:Y:S02]  /*2cf0*/  IADD3.X R69, R69, UR5, RZ, P5, !PT ;  /* 0x0000000545457c10 */ /* 0x000fe4000affe4ff */
[----:B------:R-:W-:-:S02]  /*2d00*/  IADD3.X R67, R67, UR5, RZ, P6, !PT ;  /* 0x0000000543437c10 */ /* 0x000fc4000b7fe4ff */
[----:B------:R-:W-:Y:S02]  /*2d10*/  IADD3.X R65, R65, UR5, RZ, P0, !PT ;  /* 0x0000000541417c10 */ /* 0x000fe400087fe4ff */
[----:B------:R-:W-:Y:S02]  /*2d20*/  IADD3.X R63, R63, UR5, RZ, P1, !PT ;  /* 0x000000053f3f7c10 */ /* 0x000fe40008ffe4ff */
[----:B------:R-:W-:Y:S02]  /*2d30*/  IADD3.X R61, R61, UR5, RZ, P2, !PT ;  /* 0x000000053d3d7c10 */ /* 0x000fe400097fe4ff */
[----:B------:R-:W-:Y:S01]  /*2d40*/  LEA.HI.X.SX32 R59, R8, R59, 0x1, P3 ;  /* 0x0000003b083b7211 */ /* 0x000fe200018f0eff */
[----:B------:R-:W-:Y:S02]  /*2d50*/  WARPGROUP.DEPBAR.LE gsb0, 0x0 ;  /* 0x00008000000079c5 */ /* 0x000fe40000010000 */
[----:B0-----:R-:W-:Y:S05]  /*2d60*/  @P4 BRA `(.L_x_1) ;  /* 0xfffffff0000c4947 */ /* 0x001fea000383ffff */
.L_x_0:
[C---:B------:R-:W-:Y:S01]  /*2d70*/  IMAD.SHL.U32 R3, R0.reuse, 0x10, RZ ;  /* 0x0000001000037824 */ /* 0x040fe200078e00ff */
[----:B------:R-:W-:Y:S01]  /*2d80*/  F2FP.SATFINITE.E5M2.F32.PACK_AB_MERGE_C R24, R25, R24, RZ ;  /* 0x000000181918723e */ /* 0x000fe200048060ff */
[C---:B------:R-:W-:Y:S01]  /*2d90*/  IMAD.SHL.U32 R4, R0.reuse, 0x80, RZ ;  /* 0x0000008000047824 */ /* 0x040fe200078e00ff */
[----:B------:R-:W-:Y:S01]  /*2da0*/  F2FP.SATFINITE.E5M2.F32.PACK_AB_MERGE_C R26, R27, R26, RZ ;  /* 0x0000001a1b1a723e */ /* 0x000fe200048060ff */
[----:B------:R-:W-:Y:S01]  /*2db0*/  IMAD.SHL.U32 R0, R0, 0x8, RZ ;  /* 0x0000000800007824 */ /* 0x000fe200078e00ff */
[----:B------:R-:W-:Y:S01]  /*2dc0*/  F2FP.SATFINITE.E5M2.F32.PACK_AB_MERGE_C R28, R29, R28, RZ ;  /* 0x0000001c1d1c723e */ /* 0x000fe200048060ff */
[----:B------:R-:W-:Y:S01]  /*2dd0*/  BAR.SYNC.DEFER_BLOCKING 0x0 ;  /* 0x0000000000007b1d */ /* 0x000fe20000010000 */
[----:B------:R-:W-:Y:S01]  /*2de0*/  F2FP.SATFINITE.E5M2.F32.PACK_AB_MERGE_C R30, R31, R30, RZ ;  /* 0x0000001e1f1e723e */ /* 0x000fe200048060ff */
[----:B------:R-:W-:Y:S01]  /*2df0*/  USHF.L.U32 UR9, UR9, 0x6, URZ ;  /* 0x0000000609097899 */ /* 0x000fe2000800063f */
[----:B------:R-:W-:Y:S02]  /*2e00*/  F2FP.SATFINITE.E5M2.F32.PACK_AB_MERGE_C R32, R33, R32, RZ ;  /* 0x000000202120723e */ /* 0x000fe400048060ff */
[----:B------:R-:W-:Y:S01]  /*2e10*/  F2FP.SATFINITE.E5M2.F32.PACK_AB_MERGE_C R34, R35, R34, RZ ;  /* 0x000000222322723e */ /* 0x000fe200048060ff */
[----:B------:R-:W-:Y:S01]  /*2e20*/  ULOP3.LUT UR9, UR9, 0x40, URZ, 0xc0, !UPT ;  /* 0x0000004009097892 */ /* 0x000fe2000f8ec03f */
[----:B------:R-:W-:Y:S01]  /*2e30*/  LOP3.LUT R3, R3, 0x70, RZ, 0xc0, !PT ;  /* 0x0000007003037812 */ /* 0x000fe200078ec0ff */
[----:B------:R-:W-:Y:S01]  /*2e40*/  ULDC.64 UR6, c[0x0][0x228] ;  /* 0x00008a0000067ab9 */ /* 0x000fe20000000a00 */
[----:B------:R-:W-:Y:S01]  /*2e50*/  LOP3.LUT R4, R4, 0x400, RZ, 0xc0, !PT ;  /* 0x0000040004047812 */ /* 0x000fe200078ec0ff */
[----:B------:R-:W-:Y:S01]  /*2e60*/  ULDC UR4, c[0x0][0x244] ;  /* 0x0000910000047ab9 */ /* 0x000fe20000000800 */
[----:B------:R-:W-:-:S02]  /*2e70*/  LOP3.LUT R24, R24, 0xffff, RZ, 0xc0, !PT ;  /* 0x0000ffff18187812 */ /* 0x000fc400078ec0ff */
[----:B------:R-:W-:Y:S02]  /*2e80*/  LOP3.LUT R26, R26, 0xffff, RZ, 0xc0, !PT ;  /* 0x0000ffff1a1a7812 */ /* 0x000fe400078ec0ff */
[----:B------:R-:W-:Y:S02]  /*2e90*/  LOP3.LUT R32, R32, 0xffff, RZ, 0xc0, !PT ;  /* 0x0000ffff20207812 */ /* 0x000fe400078ec0ff */
[----:B------:R-:W-:Y:S02]  /*2ea0*/  LOP3.LUT R34, R34, 0xffff, RZ, 0xc0, !PT ;  /* 0x0000ffff22227812 */ /* 0x000fe400078ec0ff */
[----:B------:R-:W-:Y:S02]  /*2eb0*/  LOP3.LUT R11, R28, 0xffff, RZ, 0xc0, !PT ;  /* 0x0000ffff1c0b7812 */ /* 0x000fe400078ec0ff */
[----:B------:R-:W-:Y:S02]  /*2ec0*/  LOP3.LUT R15, R30, 0xffff, RZ, 0xc0, !PT ;  /* 0x0000ffff1e0f7812 */ /* 0x000fe400078ec0ff */
[----:B------:R-:W-:-:S02]  /*2ed0*/  IADD3 R3, R4, UR8, R3 ;  /* 0x0000000804037c10 */ /* 0x000fc4000fffe003 */
[----:B------:R-:W-:Y:S02]  /*2ee0*/  LOP3.LUT R0, R0, 0x380, RZ, 0xc0, !PT ;  /* 0x0000038000007812 */ /* 0x000fe400078ec0ff */
[--C-:B------:R-:W-:Y:S02]  /*2ef0*/  PRMT R5, R32, 0x3340, R1.reuse ;  /* 0x0000334020057816 */ /* 0x100fe40000000001 */
[----:B------:R-:W-:Y:S01]  /*2f00*/  PRMT R7, R34, 0x3340, R1 ;  /* 0x0000334022077816 */ /* 0x000fe20000000001 */
[----:B------:R-:W-:Y:S01]  /*2f10*/  IMAD.IADD R16, R0, 0x1, R3 ;  /* 0x0000000100107824 */ /* 0x000fe200078e0203 */
[----:B------:R-:W-:Y:S02]  /*2f20*/  PRMT R4, R24, 0x3340, R11 ;  /* 0x0000334018047816 */ /* 0x000fe4000000000b */
[----:B------:R-:W-:Y:S02]  /*2f30*/  PRMT R6, R26, 0x3340, R15 ;  /* 0x000033401a067816 */ /* 0x000fe4000000000f */
[----:B------:R-:W-:-:S02]  /*2f40*/  PRMT R9, R4, 0x5410, R5 ;  /* 0x0000541004097816 */ /* 0x000fc40000000005 */
[----:B------:R-:W-:Y:S02]  /*2f50*/  PRMT R13, R6, 0x5410, R7 ;  /* 0x00005410060d7816 */ /* 0x000fe40000000007 */
[----:B------:R-:W-:Y:S02]  /*2f60*/  SHF.R.U32.HI R0, RZ, 0x8, R24 ;  /* 0x00000008ff007819 */ /* 0x000fe40000011618 */
[----:B------:R-:W-:Y:S02]  /*2f70*/  SHF.R.U32.HI R4, RZ, 0x8, R11 ;  /* 0x00000008ff047819 */ /* 0x000fe4000001160b */
[----:B------:R-:W-:Y:S02]  /*2f80*/  SHF.R.U32.HI R6, RZ, 0x8, R32 ;  /* 0x00000008ff067819 */ /* 0x000fe40000011620 */
[----:B------:R-:W-:Y:S02]  /*2f90*/  SHF.R.U32.HI R3, RZ, 0x8, R26 ;  /* 0x00000008ff037819 */ /* 0x000fe4000001161a */
[----:B------:R-:W-:-:S02]  /*2fa0*/  SHF.R.U32.HI R5, RZ, 0x8, R15 ;  /* 0x00000008ff057819 */ /* 0x000fc4000001160f */
[----:B------:R-:W-:Y:S02]  /*2fb0*/  SHF.R.U32.HI R7, RZ, 0x8, R34 ;  /* 0x00000008ff077819 */ /* 0x000fe40000011622 */
[----:B------:R-:W-:Y:S02]  /*2fc0*/  LOP3.LUT R11, R0, 0xffff, RZ, 0xc0, !PT ;  /* 0x0000ffff000b7812 */ /* 0x000fe400078ec0ff */
[----:B------:R-:W-:Y:S02]  /*2fd0*/  LOP3.LUT R4, R4, 0xffff, RZ, 0xc0, !PT ;  /* 0x0000ffff04047812 */ /* 0x000fe400078ec0ff */
[----:B------:R-:W-:Y:S02]  /*2fe0*/  LOP3.LUT R6, R6, 0xffff, RZ, 0xc0, !PT ;  /* 0x0000ffff06067812 */ /* 0x000fe400078ec0ff */
[----:B------:R-:W-:Y:S02]  /*2ff0*/  LOP3.LUT R5, R5, 0xffff, RZ, 0xc0, !PT ;  /* 0x0000ffff05057812 */ /* 0x000fe400078ec0ff */
[----:B------:R-:W-:-:S02]  /*3000*/  LOP3.LUT R0, R3, 0xffff, RZ, 0xc0, !PT ;  /* 0x0000ffff03007812 */ /* 0x000fc400078ec0ff */
[----:B------:R-:W-:Y:S02]  /*3010*/  LOP3.LUT R7, R7, 0xffff, RZ, 0xc0, !PT ;  /* 0x0000ffff07077812 */ /* 0x000fe400078ec0ff */
[----:B------:R-:W-:Y:S02]  /*3020*/  F2FP.SATFINITE.E5M2.F32.PACK_AB_MERGE_C R36, R37, R36, RZ ;  /* 0x000000242524723e */ /* 0x000fe400048060ff */
[----:B------:R-:W-:Y:S02]  /*3030*/  F2FP.SATFINITE.E5M2.F32.PACK_AB_MERGE_C R38, R39, R38, RZ ;  /* 0x000000262726723e */ /* 0x000fe400048060ff */
[----:B------:R-:W-:Y:S02]  /*3040*/  PRMT R4, R11, 0x3340, R4 ;  /* 0x000033400b047816 */ /* 0x000fe40000000004 */
[----:B------:R-:W-:Y:S02]  /*3050*/  PRMT R3, R6, 0x3340, R1 ;  /* 0x0000334006037816 */ /* 0x000fe40000000001 */
[----:B------:R-:W-:-:S02]  /*3060*/  PRMT R0, R0, 0x3340, R5 ;  /* 0x0000334000007816 */ /* 0x000fc40000000005 */
[----:B------:R-:W-:Y:S02]  /*3070*/  PRMT R7, R7, 0x3340, R2 ;  /* 0x0000334007077816 */ /* 0x000fe40000000002 */
[----:B------:R-:W-:Y:S02]  /*3080*/  LOP3.LUT R36, R36, 0xffff, RZ, 0xc0, !PT ;  /* 0x0000ffff24247812 */ /* 0x000fe400078ec0ff */
[----:B------:R-:W-:Y:S02]  /*3090*/  PRMT R3, R4, 0x5410, R3 ;  /* 0x0000541004037816 */ /* 0x000fe40000000003 */
[----:B------:R-:W-:Y:S02]  /*30a0*/  PRMT R7, R0, 0x5410, R7 ;  /* 0x0000541000077816 */ /* 0x000fe40000000007 */
[----:B------:R-:W-:Y:S02]  /*30b0*/  LOP3.LUT R38, R38, 0xffff, RZ, 0xc0, !PT ;  /* 0x0000ffff26267812 */ /* 0x000fe400078ec0ff */
[----:B------:R-:W-:-:S02]  /*30c0*/  PRMT R4, R9, 0x4210, R36 ;  /* 0x0000421009047816 */ /* 0x000fc40000000024 */
[----:B------:R-:W-:Y:S02]  /*30d0*/  PRMT R5, R3, 0x5210, R36 ;  /* 0x0000521003057816 */ /* 0x000fe40000000024 */
[--C-:B------:R-:W-:Y:S02]  /*30e0*/  PRMT R6, R13, 0x4210, R38.reuse ;  /* 0x000042100d067816 */ /* 0x100fe40000000026 */
[----:B------:R-:W-:Y:S02]  /*30f0*/  PRMT R7, R7, 0x5210, R38 ;  /* 0x0000521007077816 */ /* 0x000fe40000000026 */
[----:B------:R-:W-:Y:S02]  /*3100*/  F2FP.SATFINITE.E5M2.F32.PACK_AB_MERGE_C R42, R43, R42, RZ ;  /* 0x0000002a2b2a723e */ /* 0x000fe400048060ff */
[----:B------:R-:W-:Y:S01]  /*3110*/  F2FP.SATFINITE.E5M2.F32.PACK_AB_MERGE_C R46, R47, R46, RZ ;  /* 0x0000002e2f2e723e */ /* 0x000fe200048060ff */
[----:B------:R0:W-:Y:S01]  /*3120*/  STSM.16.M88.4 [R16], R4 ;  /* 0x0000000410007844 */ /* 0x0001e20000000200 */
[----:B------:R-:W-:-:S02]  /*3130*/  F2FP.SATFINITE.E5M2.F32.PACK_AB_MERGE_C R50, R51, R50, RZ ;  /* 0x000000323332723e */ /* 0x000fc400048060ff */
[----:B------:R-:W-:Y:S02]  /*3140*/  LOP3.LUT R42, R42, 0xffff, RZ, 0xc0, !PT ;  /* 0x0000ffff2a2a7812 */ /* 0x000fe400078ec0ff */
[----:B------:R-:W-:Y:S02]  /*3150*/  LOP3.LUT R50, R50, 0xffff, RZ, 0xc0, !PT ;  /* 0x0000ffff32327812 */ /* 0x000fe400078ec0ff */
[----:B------:R-:W-:Y:S02]  /*3160*/  LOP3.LUT R15, R46, 0xffff, RZ, 0xc0, !PT ;  /* 0x0000ffff2e0f7812 */ /* 0x000fe400078ec0ff */
[----:B------:R-:W-:Y:S02]  /*3170*/  F2FP.SATFINITE.E5M2.F32.PACK_AB_MERGE_C R44, R45, R44, RZ ;  /* 0x0000002c2d2c723e */ /* 0x000fe400048060ff */
[----:B------:R-:W-:Y:S02]  /*3180*/  PRMT R9, R50, 0x3340, R1 ;  /* 0x0000334032097816 */ /* 0x000fe40000000001 */
[----:B------:R-:W-:-:S02]  /*3190*/  PRMT R8, R42, 0x3340, R15 ;  /* 0x000033402a087816 */ /* 0x000fc4000000000f */
[----:B------:R-:W-:Y:S02]  /*31a0*/  LOP3.LUT R11, R44, 0xffff, RZ, 0xc0, !PT ;  /* 0x0000ffff2c0b7812 */ /* 0x000fe400078ec0ff */
[----:B------:R-:W-:Y:S02]  /*31b0*/  F2FP.SATFINITE.E5M2.F32.PACK_AB_MERGE_C R40, R41, R40, RZ ;  /* 0x000000282928723e */ /* 0x000fe400048060ff */
[----:B------:R-:W-:Y:S02]  /*31c0*/  F2FP.SATFINITE.E5M2.F32.PACK_AB_MERGE_C R48, R49, R48, RZ ;  /* 0x000000303130723e */ /* 0x000fe400048060ff */
[----:B------:R-:W-:Y:S02]  /*31d0*/  PRMT R19, R8, 0x5410, R9 ;  /* 0x0000541008137816 */ /* 0x000fe40000000009 */
[----:B------:R-:W-:Y:S02]  /*31e0*/  SHF.R.U32.HI R8, RZ, 0x8, R11 ;  /* 0x00000008ff087819 */ /* 0x000fe4000001160b */
[----:B------:R-:W-:-:S02]  /*31f0*/  LOP3.LUT R40, R40, 0xffff, RZ, 0xc0, !PT ;  /* 0x0000ffff28287812 */ /* 0x000fc400078ec0ff */
[----:B------:R-:W-:Y:S02]  /*3200*/  LOP3.LUT R48, R48, 0xffff, RZ, 0xc0, !PT ;  /* 0x0000ffff30307812 */ /* 0x000fe400078ec0ff */
[----:B------:R-:W-:Y:S02]  /*3210*/  LEA R60, R60, UR8, 0x4 ;  /* 0x000000083c3c7c11 */ /* 0x000fe4000f8e20ff */
[----:B------:R-:W-:Y:S02]  /*3220*/  PRMT R3, R48, 0x3340, R1 ;  /* 0x0000334030037816 */ /* 0x000fe40000000001 */
[----:B------:R-:W-:Y:S02]  /*3230*/  PRMT R0, R40, 0x3340, R11 ;  /* 0x0000334028007816 */ /* 0x000fe4000000000b */
[----:B------:R-:W-:Y:S01]  /*3240*/  LOP3.LUT R18, R8, 0xffff, RZ, 0xc0, !PT ;  /* 0x0000ffff08127812 */ /* 0x000fe200078ec0ff */
[----:B------:R-:W-:Y:S01]  /*3250*/  BAR.SYNC.DEFER_BLOCKING 0x0 ;  /* 0x0000000000007b1d */ /* 0x000fe20000010000 */
[----:B------:R-:W-:-:S02]  /*3260*/  PRMT R17, R0, 0x5410, R3 ;  /* 0x0000541000117816 */ /* 0x000fc40000000003 */
[----:B------:R-:W-:Y:S02]  /*3270*/  SHF.R.U32.HI R13, RZ, 0x8, R15 ;  /* 0x00000008ff0d7819 */ /* 0x000fe4000001160f */
[----:B------:R-:W-:-:S03]  /*3280*/  SHF.R.U32.HI R0, RZ, 0x8, R40 ;  /* 0x00000008ff007819 */ /* 0x000fc60000011628 */
[----:B------:R-:W1:Y:S01]  /*3290*/  LDC R3, c[0x0][0x248] ;  /* 0x00009200ff037b82 */ /* 0x000e620000000800 */
[----:B------:R-:W-:Y:S02]  /*32a0*/  SHF.R.U32.HI R14, RZ, 0x8, R48 ;  /* 0x00000008ff0e7819 */ /* 0x000fe40000011630 */
[----:B------:R-:W-:Y:S02]  /*32b0*/  SHF.R.U32.HI R12, RZ, 0x8, R42 ;  /* 0x00000008ff0c7819 */ /* 0x000fe4000001162a */
[----:B------:R-:W-:Y:S02]  /*32c0*/  SHF.R.U32.HI R15, RZ, 0x8, R50 ;  /* 0x00000008ff0f7819 */ /* 0x000fe40000011632 */
[----:B0-----:R-:W-:Y:S02]  /*32d0*/  LOP3.LUT R5, R0, 0xffff, RZ, 0xc0, !PT ;  /* 0x0000ffff00057812 */ /* 0x001fe400078ec0ff */
[----:B------:R-:W-:Y:S02]  /*32e0*/  LOP3.LUT R14, R14, 0xffff, RZ, 0xc0, !PT ;  /* 0x0000ffff0e0e7812 */ /* 0x000fe400078ec0ff */
[----:B------:R-:W-:-:S02]  /*32f0*/  LOP3.LUT R13, R13, 0xffff, RZ, 0xc0, !PT ;  /* 0x0000ffff0d0d7812 */ /* 0x000fc400078ec0ff */
[----:B------:R-:W-:Y:S02]  /*3300*/  LOP3.LUT R12, R12, 0xffff, RZ, 0xc0, !PT ;  /* 0x0000ffff0c0c7812 */ /* 0x000fe400078ec0ff */
[----:B------:R-:W-:Y:S02]  /*3310*/  LOP3.LUT R15, R15, 0xffff, RZ, 0xc0, !PT ;  /* 0x0000ffff0f0f7812 */ /* 0x000fe400078ec0ff */
[----:B------:R-:W-:Y:S01]  /*3320*/  F2FP.SATFINITE.E5M2.F32.PACK_AB_MERGE_C R52, R53, R52, RZ ;  /* 0x000000343534723e */ /* 0x000fe200048060ff */
[----:B------:R-:W0:Y:S01]  /*3330*/  LDS.128 R8, [R60] ;  /* 0x000000003c087984 */ /* 0x000e220000000c00 */
[----:B------:R-:W-:Y:S02]  /*3340*/  F2FP.SATFINITE.E5M2.F32.PACK_AB_MERGE_C R54, R55, R54, RZ ;  /* 0x000000363736723e */ /* 0x000fe400048060ff */
[----:B------:R-:W-:Y:S02]  /*3350*/  PRMT R5, R5, 0x3340, R18 ;  /* 0x0000334005057816 */ /* 0x000fe40000000012 */
[----:B------:R-:W-:-:S02]  /*3360*/  PRMT R14, R14, 0x3340, R1 ;  /* 0x000033400e0e7816 */ /* 0x000fc40000000001 */
[----:B------:R-:W-:Y:S02]  /*3370*/  PRMT R12, R12, 0x3340, R13 ;  /* 0x000033400c0c7816 */ /* 0x000fe4000000000d */
[----:B------:R-:W-:Y:S02]  /*3380*/  PRMT R15, R15, 0x3340, R2 ;  /* 0x000033400f0f7816 */ /* 0x000fe40000000002 */
[----:B------:R-:W-:Y:S02]  /*3390*/  PRMT R21, R5, 0x5410, R14 ;  /* 0x0000541005157816 */ /* 0x000fe4000000000e */
[----:B------:R-:W-:Y:S02]  /*33a0*/  LOP3.LUT R52, R52, 0xffff, RZ, 0xc0, !PT ;  /* 0x0000ffff34347812 */ /* 0x000fe400078ec0ff */
[----:B------:R-:W-:Y:S02]  /*33b0*/  PRMT R15, R12, 0x5410, R15 ;  /* 0x000054100c0f7816 */ /* 0x000fe4000000000f */
[----:B------:R-:W-:-:S02]  /*33c0*/  LOP3.LUT R54, R54, 0xffff, RZ, 0xc0, !PT ;  /* 0x0000ffff36367812 */ /* 0x000fc400078ec0ff */
[--C-:B------:R-:W-:Y:S02]  /*33d0*/  PRMT R20, R17, 0x4210, R52.reuse ;  /* 0x0000421011147816 */ /* 0x100fe40000000034 */
[----:B------:R-:W-:Y:S02]  /*33e0*/  PRMT R21, R21, 0x5210, R52 ;  /* 0x0000521015157816 */ /* 0x000fe40000000034 */
[--C-:B------:R-:W-:Y:S02]  /*33f0*/  PRMT R22, R19, 0x4210, R54.reuse ;  /* 0x0000421013167816 */ /* 0x100fe40000000036 */
[----:B------:R-:W-:Y:S01]  /*3400*/  PRMT R23, R15, 0x5210, R54 ;  /* 0x000052100f177816 */ /* 0x000fe20000000036 */
[----:B------:R-:W-:Y:S01]  /*3410*/  BAR.SYNC.DEFER_BLOCKING 0x0 ;  /* 0x0000000000007b1d */ /* 0x000fe20000010000 */
[----:B------:R-:W-:Y:S02]  /*3420*/  LOP3.LUT R62, R75, UR9, R62, 0xfe, !PT ;  /* 0x000000094b3e7c12 */ /* 0x000fe4000f8efe3e */
[C---:B------:R-:W-:Y:S01]  /*3430*/  ISETP.GE.AND P0, PT, R2.reuse, UR6, PT ;  /* 0x0000000602007c0c */ /* 0x040fe2000bf06270 */
[----:B------:R-:W-:Y:S01]  /*3440*/  IMAD R2, R2, UR4, RZ ;  /* 0x0000000402027c24 */ /* 0x000fe2000f8e02ff */
[C---:B------:R-:W-:Y:S01]  /*3450*/  LOP3.LUT R0, R62.reuse, 0x6, RZ, 0xfc, !PT ;  /* 0x000000063e007812 */ /* 0x040fe200078efcff */
[----:B------:R-:W-:Y:S01]  /*3460*/  ULDC.64 UR4, c[0x0][0x220] ;  /* 0x0000880000047ab9 */ /* 0x000fe20000000a00 */
[C---:B------:R-:W-:Y:S01]  /*3470*/  LOP3.LUT R4, R62.reuse, 0x4, RZ, 0xfc, !PT ;  /* 0x000000043e047812 */ /* 0x040fe200078efcff */
[----:B-1----:R-:W-:Y:S01]  /*3480*/  IMAD R5, R62, R3, RZ ;  /* 0x000000033e057224 */ /* 0x002fe200078e02ff */
[----:B------:R-:W-:-:S02]  /*3490*/  ISETP.LT.AND P3, PT, R0, UR7, !P0 ;  /* 0x0000000700007c0c */ /* 0x000fc4000c761270 */
[----:B------:R-:W-:Y:S01]  /*34a0*/  IADD3 R0, P1, R2, UR4, RZ ;  /* 0x0000000402007c10 */ /* 0x000fe2000ff3e0ff */
[C---:B------:R-:W-:Y:S01]  /*34b0*/  IMAD R13, R3.reuse, 0x2, R5 ;  /* 0x00000002030d7824 */ /* 0x040fe200078e0205 */
[----:B------:R-:W-:Y:S02]  /*34c0*/  LOP3.LUT R6, R62, 0x2, RZ, 0xfc, !PT ;  /* 0x000000023e067812 */ /* 0x000fe400078efcff */
[----:B------:R-:W-:Y:S01]  /*34d0*/  LEA.HI.X.SX32 R2, R2, UR5, 0x1, P1 ;  /* 0x0000000502027c11 */ /* 0x000fe200088f0eff */
[C---:B------:R-:W-:Y:S01]  /*34e0*/  IMAD R15, R3.reuse, 0x2, R13 ;  /* 0x00000002030f7824 */ /* 0x040fe200078e020d */
[----:B------:R-:W-:Y:S02]  /*34f0*/  ISETP.LT.AND P1, PT, R62, UR7, !P0 ;  /* 0x000000073e007c0c */ /* 0x000fe4000c721270 */
[----:B------:R-:W-:Y:S01]  /*3500*/  ISETP.LT.AND P4, PT, R4, UR7, !P0 ;  /* 0x0000000704007c0c */ /* 0x000fe2000c781270 */
[----:B------:R-:W-:Y:S01]  /*3510*/  IMAD R17, R3, 0x2, R15 ;  /* 0x0000000203117824 */ /* 0x000fe200078e020f */
[----:B------:R-:W-:-:S02]  /*3520*/  IADD3 R4, P6, R5, R0, RZ ;  /* 0x0000000005047210 */ /* 0x000fc40007fde0ff */
[----:B------:R-:W-:Y:S01]  /*3530*/  ISETP.LT.AND P5, PT, R6, UR7, !P0 ;  /* 0x0000000706007c0c */ /* 0x000fe2000c7a1270 */
[----:B------:R1:W-:Y:S01]  /*3540*/  STSM.16.M88.4 [R16], R20 ;  /* 0x0000001410007844 */ /* 0x0003e20000000200 */
[----:B------:R-:W-:Y:S02]  /*3550*/  LOP3.LUT R6, R62, 0x8, RZ, 0xfc, !PT ;  /* 0x000000083e067812 */ /* 0x000fe400078efcff */
[----:B------:R-:W-:Y:S02]  /*3560*/  LEA.HI.X.SX32 R5, R5, R2, 0x1, P6 ;  /* 0x0000000205057211 */ /* 0x000fe400030f0eff */
[----:B0-----:R-:W-:Y:S01]  /*3570*/  PRMT R19, R8, 0x7770, RZ ;  /* 0x0000777008137816 */ /* 0x001fe200000000ff */
[----:B------:R-:W-:Y:S01]  /*3580*/  BAR.SYNC.DEFER_BLOCKING 0x0 ;  /* 0x0000000000007b1d */ /* 0x000fe20000010000 */
[----:B------:R-:W-:Y:S02]  /*3590*/  ISETP.LT.AND P2, PT, R6, UR7, !P0 ;  /* 0x0000000706007c0c */ /* 0x000fe4000c741270 */
[----:B------:R-:W-:-:S02]  /*35a0*/  LOP3.LUT R7, R62, 0xa, RZ, 0xfc, !PT ;  /* 0x0000000a3e077812 */ /* 0x000fc400078efcff */
[----:B------:R-:W-:Y:S02]  /*35b0*/  IADD3 R6, P6, R13, R0, RZ ;  /* 0x000000000d067210 */ /* 0x000fe40007fde0ff */
[----:B------:R-:W-:Y:S02]  /*35c0*/  LOP3.LUT R14, R62, 0xc, RZ, 0xfc, !PT ;  /* 0x0000000c3e0e7812 */ /* 0x000fe400078efcff */
[C---:B------:R-:W-:Y:S02]  /*35d0*/  PRMT R25, R10.reuse, 0x7771, RZ ;  /* 0x000077710a197816 */ /* 0x040fe400000000ff */
[----:B-1----:R-:W-:Y:S02]  /*35e0*/  PRMT R21, R9, 0x7770, RZ ;  /* 0x0000777009157816 */ /* 0x002fe400000000ff */
[----:B------:R-:W-:Y:S02]  /*35f0*/  PRMT R23, R10, 0x7770, RZ ;  /* 0x000077700a177816 */ /* 0x000fe400000000ff */
[----:B------:R-:W-:-:S02]  /*3600*/  LOP3.LUT R16, R62, 0x10, RZ, 0xfc, !PT ;  /* 0x000000103e107812 */ /* 0x000fc400078efcff */
[----:B------:R-:W-:Y:S01]  /*3610*/  LOP3.LUT R18, R62, 0x1e, RZ, 0xfc, !PT ;  /* 0x0000001e3e127812 */ /* 0x000fe200078efcff */
[----:B------:R0:W-:Y:S01]  /*3620*/  @P1 STG.E.U8 desc[UR12][R4.64], R19 ;  /* 0x0000001304001986 */ /* 0x0001e2000c10110c */
[----:B------:R-:W-:Y:S02]  /*3630*/  ISETP.LT.AND P1, PT, R7, UR7, !P0 ;  /* 0x0000000707007c0c */ /* 0x000fe4000c721270 */
[----:B------:R-:W-:Y:S02]  /*3640*/  LEA.HI.X.SX32 R7, R13, R2, 0x1, P6 ;  /* 0x000000020d077211 */ /* 0x000fe400030f0eff */
[----:B------:R-:W-:-:S03]  /*3650*/  IADD3 R12, P6, R15, R0, RZ ;  /* 0x000000000f0c7210 */ /* 0x000fc60007fde0ff */
[----:B------:R1:W-:Y:S01]  /*3660*/  @P5 STG.E.U8 desc[UR12][R6.64], R21 ;  /* 0x0000001506005986 */ /* 0x0003e2000c10110c */
[----:B------:R-:W-:Y:S02]  /*3670*/  LEA.HI.X.SX32 R13, R15, R2, 0x1, P6 ;  /* 0x000000020f0d7211 */ /* 0x000fe400030f0eff */
[----:B------:R-:W-:Y:S01]  /*3680*/  ISETP.LT.AND P5, PT, R14, UR7, !P0 ;  /* 0x000000070e007c0c */ /* 0x000fe2000c7a1270 */
[----:B0-----:R-:W-:Y:S01]  /*3690*/  IMAD R19, R3, 0x2, R17 ;  /* 0x0000000203137824 */ /* 0x001fe200078e0211 */
[C---:B------:R-:W-:Y:S01]  /*36a0*/  IADD3 R4, P6, R17.reuse, R0, RZ ;  /* 0x0000000011047210 */ /* 0x040fe20007fde0ff */
[----:B------:R0:W-:Y:S01]  /*36b0*/  @P4 STG.E.U8 desc[UR12][R12.64], R23 ;  /* 0x000000170c004986 */ /* 0x0001e2000c10110c */
[----:B------:R-:W-:Y:S02]  /*36c0*/  LOP3.LUT R14, R62, 0xe, RZ, 0xfc, !PT ;  /* 0x0000000e3e0e7812 */ /* 0x000fe400078efcff */
[----:B------:R-:W-:Y:S02]  /*36d0*/  LEA.HI.X.SX32 R5, R17, R2, 0x1, P6 ;  /* 0x0000000211057211 */ /* 0x000fe400030f0eff */
[----:B------:R-:W-:-:S02]  /*36e0*/  ISETP.LT.AND P4, PT, R14, UR7, !P0 ;  /* 0x000000070e007c0c */ /* 0x000fc4000c781270 */
[----:B------:R-:W-:Y:S02]  /*36f0*/  IADD3 R14, P6, R19, R0, RZ ;  /* 0x00000000130e7210 */ /* 0x000fe40007fde0ff */
[----:B------:R-:W-:Y:S02]  /*3700*/  PRMT R17, R11, 0x7770, RZ ;  /* 0x000077700b117816 */ /* 0x000fe400000000ff */
[----:B------:R-:W-:Y:S01]  /*3710*/  LEA.HI.X.SX32 R15, R19, R2, 0x1, P6 ;  /* 0x00000002130f7211 */ /* 0x000fe200030f0eff */
[C---:B------:R-:W-:Y:S01]  /*3720*/  IMAD R19, R3.reuse, 0x2, R19 ;  /* 0x0000000203137824 */ /* 0x040fe200078e0213 */
[----:B-1----:R-:W-:Y:S01]  /*3730*/  PRMT R21, R8, 0x7771, RZ ;  /* 0x0000777108157816 */ /* 0x002fe200000000ff */
[----:B------:R1:W-:Y:S01]  /*3740*/  @P3 STG.E.U8 desc[UR12][R4.64], R17 ;  /* 0x0000001104003986 */ /* 0x0003e2000c10110c */
[----:B------:R-:W-:Y:S01]  /*3750*/  LOP3.LUT R7, R62, 0x12, RZ, 0xfc, !PT ;  /* 0x000000123e077812 */ /* 0x000fe200078efcff */
[----:B0-----:R-:W-:Y:S01]  /*3760*/  IMAD R13, R3, 0x2, R19 ;  /* 0x00000002030d7824 */ /* 0x001fe200078e0213 */
[----:B------:R-:W-:Y:S01]  /*3770*/  IADD3 R6, P6, R19, R0, RZ ;  /* 0x0000000013067210 */ /* 0x000fe20007fde0ff */
[----:B------:R0:W-:Y:S01]  /*3780*/  @P2 STG.E.U8 desc[UR12][R14.64], R21 ;  /* 0x000000150e002986 */ /* 0x0001e2000c10110c */
[----:B------:R-:W-:-:S02]  /*3790*/  ISETP.LT.AND P2, PT, R7, UR7, !P0 ;  /* 0x0000000707007c0c */ /* 0x000fc4000c741270 */
[----:B------:R-:W-:Y:S02]  /*37a0*/  LEA.HI.X.SX32 R7, R19, R2, 0x1, P6 ;  /* 0x0000000213077211 */ /* 0x000fe400030f0eff */
[----:B------:R-:W-:Y:S02]  /*37b0*/  PRMT R23, R9, 0x7771, RZ ;  /* 0x0000777109177816 */ /* 0x000fe400000000ff */
[----:B------:R-:W-:Y:S01]  /*37c0*/  LOP3.LUT R12, R62, 0x14, RZ, 0xfc, !PT ;  /* 0x000000143e0c7812 */ /* 0x000fe200078efcff */
[----:B-1----:R-:W-:Y:S01]  /*37d0*/  IMAD R17, R3, 0x2, R13 ;  /* 0x0000000203117824 */ /* 0x002fe200078e020d */
[----:B------:R-:W-:Y:S01]  /*37e0*/  IADD3 R4, P6, R13, R0, RZ ;  /* 0x000000000d047210 */ /* 0x000fe20007fde0ff */
[----:B------:R1:W-:Y:S01]  /*37f0*/  @P1 STG.E.U8 desc[UR12][R6.64], R23 ;  /* 0x0000001706001986 */ /* 0x0003e2000c10110c */
[----:B------:R-:W-:Y:S01]  /*3800*/  ISETP.LT.AND P1, PT, R12, UR7, !P0 ;  /* 0x000000070c007c0c */ /* 0x000fe2000c721270 */
[----:B------:R-:W-:Y:S01]  /*3810*/  IMAD R19, R3, 0x2, R17 ;  /* 0x0000000203137824 */ /* 0x000fe200078e0211 */
[----:B------:R-:W-:-:S02]  /*3820*/  LEA.HI.X.SX32 R5, R13, R2, 0x1, P6 ;  /* 0x000000020d057211 */ /* 0x000fc400030f0eff */
[C---:B------:R-:W-:Y:S02]  /*3830*/  IADD3 R12, P6, R17.reuse, R0, RZ ;  /* 0x00000000110c7210 */ /* 0x040fe40007fde0ff */
[----:B0-----:R-:W-:Y:S01]  /*3840*/  LOP3.LUT R14, R62, 0x16, RZ, 0xfc, !PT ;  /* 0x000000163e0e7812 */ /* 0x001fe200078efcff */
[----:B------:R0:W-:Y:S01]  /*3850*/  @P5 STG.E.U8 desc[UR12][R4.64], R25 ;  /* 0x0000001904005986 */ /* 0x0001e2000c10110c */
[----:B------:R-:W-:Y:S02]  /*3860*/  LEA.HI.X.SX32 R13, R17, R2, 0x1, P6 ;  /* 0x00000002110d7211 */ /* 0x000fe400030f0eff */
[----:B------:R-:W-:Y:S02]  /*3870*/  ISETP.LT.AND P5, PT, R14, UR7, !P0 ;  /* 0x000000070e007c0c */ /* 0x000fe4000c7a1270 */
[----:B------:R-:W-:Y:S02]  /*3880*/  IADD3 R14, P6, R19, R0, RZ ;  /* 0x00000000130e7210 */ /* 0x000fe40007fde0ff */
[----:B------:R-:W-:-:S02]  /*3890*/  PRMT R21, R11, 0x7771, RZ ;  /* 0x000077710b157816 */ /* 0x000fc400000000ff */
[----:B------:R-:W-:Y:S02]  /*38a0*/  ISETP.LT.AND P3, PT, R16, UR7, !P0 ;  /* 0x0000000710007c0c */ /* 0x000fe4000c761270 */
[----:B------:R-:W-:Y:S01]  /*38b0*/  LEA.HI.X.SX32 R15, R19, R2, 0x1, P6 ;  /* 0x00000002130f7211 */ /* 0x000fe200030f0eff */
[C---:B------:R-:W-:Y:S01]  /*38c0*/  IMAD R19, R3.reuse, 0x2, R19 ;  /* 0x0000000203137824 */ /* 0x040fe200078e0213 */
[----:B------:R-:W-:Y:S01]  /*38d0*/  LOP3.LUT R16, R62, 0x18, RZ, 0xfc, !PT ;  /* 0x000000183e107812 */ /* 0x000fe200078efcff */
[----:B------:R2:W-:Y:S01]  /*38e0*/  @P4 STG.E.U8 desc[UR12][R12.64], R21 ;  /* 0x000000150c004986 */ /* 0x0005e2000c10110c */
[----:B-1----:R-:W-:Y:S01]  /*38f0*/  PRMT R23, R8, 0x7772, RZ ;  /* 0x0000777208177816 */ /* 0x002fe200000000ff */
[----:B0-----:R-:W-:Y:S01]  /*3900*/  IMAD R5, R3, 0x2, R19 ;  /* 0x0000000203057824 */ /* 0x001fe200078e0213 */
[----:B------:R-:W-:Y:S02]  /*3910*/  ISETP.LT.AND P4, PT, R16, UR7, !P0 ;  /* 0x0000000710007c0c */ /* 0x000fe4000c781270 */
[----:B------:R-:W-:Y:S01]  /*3920*/  IADD3 R16, P6, R19, R0, RZ ;  /* 0x0000000013107210 */ /* 0x000fe20007fde0ff */
[----:B------:R-:W-:Y:S01]  /*3930*/  IMAD R7, R3, 0x2, R5 ;  /* 0x0000000203077824 */ /* 0x000fe200078e0205 */
[----:B------:R-:W-:Y:S01]  /*3940*/  LOP3.LUT R4, R62, 0x1a, RZ, 0xfc, !PT ;  /* 0x0000001a3e047812 */ /* 0x000fe200078efcff */
[----:B------:R0:W-:Y:S01]  /*3950*/  @P3 STG.E.U8 desc[UR12][R14.64], R23 ;  /* 0x000000170e003986 */ /* 0x0001e2000c10110c */
[----:B------:R-:W-:Y:S01]  /*3960*/  LEA.HI.X.SX32 R17, R19, R2, 0x1, P6 ;  /* 0x0000000213117211 */ /* 0x000fe200030f0eff */
[----:B------:R-:W-:Y:S01]  /*3970*/  IMAD R19, R3, 0x2, R7 ;  /* 0x0000000203137824 */ /* 0x000fe200078e0207 */
[----:B------:R-:W-:-:S02]  /*3980*/  ISETP.LT.AND P3, PT, R4, UR7, !P0 ;  /* 0x0000000704007c0c */ /* 0x000fc4000c761270 */
[----:B--2---:R-:W-:Y:S02]  /*3990*/  IADD3 R12, P6, R5, R0, RZ ;  /* 0x00000000050c7210 */ /* 0x004fe40007fde0ff */
[----:B------:R-:W-:Y:S02]  /*39a0*/  PRMT R25, R9, 0x7772, RZ ;  /* 0x0000777209197816 */ /* 0x000fe400000000ff */
[----:B------:R-:W-:Y:S02]  /*39b0*/  LOP3.LUT R4, R62, 0x1c, RZ, 0xfc, !PT ;  /* 0x0000001c3e047812 */ /* 0x000fe400078efcff */
[----:B------:R-:W-:Y:S01]  /*39c0*/  LEA.HI.X.SX32 R13, R5, R2, 0x1, P6 ;  /* 0x00000002050d7211 */ /* 0x000fe200030f0eff */
[----:B------:R1:W-:Y:S01]  /*39d0*/  @P2 STG.E.U8 desc[UR12][R16.64], R25 ;  /* 0x0000001910002986 */ /* 0x0003e2000c10110c */
[----:B0-----:R-:W-:Y:S02]  /*39e0*/  IADD3 R14, P6, R7, R0, RZ ;  /* 0x00000000070e7210 */ /* 0x001fe40007fde0ff */
[----:B------:R-:W-:-:S02]  /*39f0*/  PRMT R21, R10, 0x7772, RZ ;  /* 0x000077720a157816 */ /* 0x000fc400000000ff */
[----:B------:R-:W-:Y:S02]  /*3a00*/  ISETP.LT.AND P2, PT, R4, UR7, !P0 ;  /* 0x0000000704007c0c */ /* 0x000fe4000c741270 */
[----:B------:R-:W-:Y:S01]  /*3a10*/  LEA.HI.X.SX32 R15, R7, R2, 0x1, P6 ;  /* 0x00000002070f7211 */ /* 0x000fe200030f0eff */
[----:B------:R0:W-:Y:S01]  /*3a20*/  @P1 STG.E.U8 desc[UR12][R12.64], R21 ;  /* 0x000000150c001986 */ /* 0x0001e2000c10110c */
[----:B------:R-:W-:Y:S02]  /*3a30*/  ISETP.LT.AND P1, PT, R18, UR7, !P0 ;  /* 0x0000000712007c0c */ /* 0x000fe4000c721270 */
[----:B------:R-:W-:Y:S01]  /*3a40*/  IADD3 R18, P6, R19, R0, RZ ;  /* 0x0000000013127210 */ /* 0x000fe20007fde0ff */
[----:B------:R-:W2:Y:S01]  /*3a50*/  LDS.128 R4, [R60] ;  /* 0x000000003c047984 */ /* 0x000ea20000000c00 */
[----:B-1----:R-:W-:Y:S01]  /*3a60*/  IMAD R17, R3, 0x2, R19 ;  /* 0x0000000203117824 */ /* 0x002fe200078e0213 */
[----:B------:R-:W-:Y:S02]  /*3a70*/  PRMT R23, R11, 0x7772, RZ ;  /* 0x000077720b177816 */ /* 0x000fe400000000ff */
[----:B------:R-:W-:-:S02]  /*3a80*/  LEA.HI.X.SX32 R19, R19, R2, 0x1, P6 ;  /* 0x0000000213137211 */ /* 0x000fc400030f0eff */
[----:B------:R-:W-:Y:S01]  /*3a90*/  PRMT R25, R9, 0x7773, RZ ;  /* 0x0000777309197816 */ /* 0x000fe200000000ff */
[----:B------:R1:W-:Y:S01]  /*3aa0*/  @P5 STG.E.U8 desc[UR12][R14.64], R23 ;  /* 0x000000170e005986 */ /* 0x0003e2000c10110c */
[C---:B0-----:R-:W-:Y:S02]  /*3ab0*/  IADD3 R12, P6, R17.reuse, R0, RZ ;  /* 0x00000000110c7210 */ /* 0x041fe40007fde0ff */
[----:B------:R-:W-:Y:S02]  /*3ac0*/  PRMT R21, R8, 0x7773, RZ ;  /* 0x0000777308157816 */ /* 0x000fe400000000ff */
[----:B------:R-:W-:Y:S01]  /*3ad0*/  LEA.HI.X.SX32 R13, R17, R2, 0x1, P6 ;  /* 0x00000002110d7211 */ /* 0x000fe200030f0eff */
[----:B------:R-:W-:Y:S01]  /*3ae0*/  IMAD R17, R3, 0x2, R17 ;  /* 0x0000000203117824 */ /* 0x000fe200078e0211 */
[C---:B------:R-:W-:Y:S01]  /*3af0*/  LOP3.LUT R8, R62.reuse, 0x22, RZ, 0xfc, !PT ;  /* 0x000000223e087812 */ /* 0x040fe200078efcff */
[----:B------:R0:W-:Y:S01]  /*3b00*/  @P4 STG.E.U8 desc[UR12][R18.64], R21 ;  /* 0x0000001512004986 */ /* 0x0001e2000c10110c */
[----:B------:R-:W-:-:S02]  /*3b10*/  LOP3.LUT R9, R62, 0x24, RZ, 0xfc, !PT ;  /* 0x000000243e097812 */ /* 0x000fc400078efcff */
[----:B------:R-:W-:Y:S01]  /*3b20*/  ISETP.LT.AND P4, PT, R8, UR7, !P0 ;  /* 0x0000000708007c0c */ /* 0x000fe2000c781270 */
[----:B-1----:R-:W-:Y:S01]  /*3b30*/  IMAD R15, R3, 0x2, R17 ;  /* 0x00000002030f7824 */ /* 0x002fe200078e0211 */
[----:B------:R-:W-:Y:S01]  /*3b40*/  IADD3 R8, P6, R17, R0, RZ ;  /* 0x0000000011087210 */ /* 0x000fe20007fde0ff */
[----:B------:R1:W-:Y:S01]  /*3b50*/  @P3 STG.E.U8 desc[UR12][R12.64], R25 ;  /* 0x000000190c003986 */ /* 0x0003e2000c10110c */
[----:B------:R-:W-:Y:S02]  /*3b60*/  ISETP.LT.AND P3, PT, R9, UR7, !P0 ;  /* 0x0000000709007c0c */ /* 0x000fe4000c761270 */
[----:B------:R-:W-:Y:S02]  /*3b70*/  PRMT R23, R10, 0x7773, RZ ;  /* 0x000077730a177816 */ /* 0x000fe400000000ff */
[----:B------:R-:W-:Y:S01]  /*3b80*/  LEA.HI.X.SX32 R9, R17, R2, 0x1, P6 ;  /* 0x0000000211097211 */ /* 0x000fe200030f0eff */
[----:B------:R-:W-:Y:S01]  /*3b90*/  IMAD R17, R3, 0x2, R15 ;  /* 0x0000000203117824 */ /* 0x000fe200078e020f */
[----:B------:R-:W-:-:S02]  /*3ba0*/  IADD3 R10, P6, R15, R0, RZ ;  /* 0x000000000f0a7210 */ /* 0x000fc40007fde0ff */
[C---:B------:R-:W-:Y:S01]  /*3bb0*/  LOP3.LUT R14, R62.reuse, 0x26, RZ, 0xfc, !PT ;  /* 0x000000263e0e7812 */ /* 0x040fe200078efcff */
[----:B------:R3:W-:Y:S01]  /*3bc0*/  @P2 STG.E.U8 desc[UR12][R8.64], R23 ;  /* 0x0000001708002986 */ /* 0x0007e2000c10110c */
[----:B0-----:R-:W-:Y:S01]  /*3bd0*/  PRMT R21, R11, 0x7773, RZ ;  /* 0x000077730b157816 */ /* 0x001fe200000000ff */
[----:B------:R-:W-:Y:S01]  /*3be0*/  IMAD R19, R3, 0x2, R17 ;  /* 0x0000000203137824 */ /* 0x000fe200078e0211 */
[----:B------:R-:W-:Y:S02]  /*3bf0*/  LEA.HI.X.SX32 R11, R15, R2, 0x1, P6 ;  /* 0x000000020f0b7211 */ /* 0x000fe400030f0eff */
[----:B------:R-:W-:Y:S02]  /*3c00*/  LOP3.LUT R16, R62, 0x20, RZ, 0xfc, !PT ;  /* 0x000000203e107812 */ /* 0x000fe400078efcff */
[----:B------:R-:W-:Y:S01]  /*3c10*/  ISETP.LT.AND P2, PT, R14, UR7, !P0 ;  /* 0x000000070e007c0c */ /* 0x000fe2000c741270 */
[----:B------:R0:W-:Y:S01]  /*3c20*/  @P1 STG.E.U8 desc[UR12][R10.64], R21 ;  /* 0x000000150a001986 */ /* 0x0001e2000c10110c */
[----:B-1----:R-:W-:-:S02]  /*3c30*/  IADD3 R12, P6, R17, R0, RZ ;  /* 0x00000000110c7210 */ /* 0x002fc40007fde0ff */
[----:B------:R-:W-:Y:S02]  /*3c40*/  LOP3.LUT R14, R62, 0x28, RZ, 0xfc, !PT ;  /* 0x000000283e0e7812 */ /* 0x000fe400078efcff */
[----:B------:R-:W-:Y:S02]  /*3c50*/  ISETP.LT.AND P5, PT, R16, UR7, !P0 ;  /* 0x0000000710007c0c */ /* 0x000fe4000c7a1270 */
[----:B------:R-:W-:Y:S02]  /*3c60*/  LEA.HI.X.SX32 R13, R17, R2, 0x1, P6 ;  /* 0x00000002110d7211 */ /* 0x000fe400030f0eff */
[----:B------:R-:W-:Y:S02]  /*3c70*/  ISETP.LT.AND P1, PT, R14, UR7, !P0 ;  /* 0x000000070e007c0c */ /* 0x000fe4000c721270 */
[----:B------:R-:W-:Y:S02]  /*3c80*/  IADD3 R14, P6, R19, R0, RZ ;  /* 0x00000000130e7210 */ /* 0x000fe40007fde0ff */
[----:B--2---:R-:W-:-:S02]  /*3c90*/  PRMT R25, R4, 0x7770, RZ ;  /* 0x0000777004197816 */ /* 0x004fc400000000ff */
[----:B------:R-:W-:Y:S01]  /*3ca0*/  LEA.HI.X.SX32 R15, R19, R2, 0x1, P6 ;  /* 0x00000002130f7211 */ /* 0x000fe200030f0eff */
[----:B------:R-:W-:Y:S01]  /*3cb0*/  IMAD R19, R3, 0x2, R19 ;  /* 0x0000000203137824 */ /* 0x000fe200078e0213 */
[----:B------:R-:W-:Y:S01]  /*3cc0*/  PRMT R17, R5, 0x7770, RZ ;  /* 0x0000777005117816 */ /* 0x000fe200000000ff */
[----:B------:R1:W-:Y:S01]  /*3cd0*/  @P5 STG.E.U8 desc[UR12][R12.64], R25 ;  /* 0x000000190c005986 */ /* 0x0003e2000c10110c */
[----:B---3--:R-:W-:Y:S01]  /*3ce0*/  LOP3.LUT R9, R62, 0x2c, RZ, 0xfc, !PT ;  /* 0x0000002c3e097812 */ /* 0x008fe200078efcff */
[----:B0-----:R-:W-:Y:S01]  /*3cf0*/  IMAD R11, R3, 0x2, R19 ;  /* 0x00000002030b7824 */ /* 0x001fe200078e0213 */
[----:B------:R-:W-:Y:S01]  /*3d00*/  IADD3 R8, P6, R19, R0, RZ ;  /* 0x0000000013087210 */ /* 0x000fe20007fde0ff */
[----:B------:R0:W-:Y:S01]  /*3d10*/  @P4 STG.E.U8 desc[UR12][R14.64], R17 ;  /* 0x000000110e004986 */ /* 0x0001e2000c10110c */
[----:B------:R-:W-:Y:S02]  /*3d20*/  ISETP.LT.AND P4, PT, R9, UR7, !P0 ;  /* 0x0000000709007c0c */ /* 0x000fe4000c781270 */
[----:B------:R-:W-:-:S02]  /*3d30*/  LEA.HI.X.SX32 R9, R19, R2, 0x1, P6 ;  /* 0x0000000213097211 */ /* 0x000fc400030f0eff */
[----:B------:R-:W-:Y:S02]  /*3d40*/  IADD3 R10, P6, R11, R0, RZ ;  /* 0x000000000b0a7210 */ /* 0x000fe40007fde0ff */
[----:B------:R-:W-:Y:S01]  /*3d50*/  PRMT R19, R6, 0x7770, RZ ;  /* 0x0000777006137816 */ /* 0x000fe200000000ff */
[----:B-1----:R-:W-:Y:S01]  /*3d60*/  IMAD R13, R3, 0x2, R11 ;  /* 0x00000002030d7824 */ /* 0x002fe200078e020b */
[----:B------:R-:W-:Y:S02]  /*3d70*/  PRMT R23, R7, 0x7770, RZ ;  /* 0x0000777007177816 */ /* 0x000fe400000000ff */
[----:B------:R-:W-:Y:S01]  /*3d80*/  LEA.HI.X.SX32 R11, R11, R2, 0x1, P6 ;  /* 0x000000020b0b7211 */ /* 0x000fe200030f0eff */
[----:B0-----:R-:W-:Y:S01]  /*3d90*/  IMAD R17, R3, 0x2, R13 ;  /* 0x0000000203117824 */ /* 0x001fe200078e020d */
[----:B------:R-:W-:Y:S01]  /*3da0*/  LOP3.LUT R16, R62, 0x2a, RZ, 0xfc, !PT ;  /* 0x0000002a3e107812 */ /* 0x000fe200078efcff */
[----:B------:R0:W-:Y:S01]  /*3db0*/  @P3 STG.E.U8 desc[UR12][R8.64], R19 ;  /* 0x0000001308003986 */ /* 0x0001e2000c10110c */
[----:B------:R-:W-:-:S02]  /*3dc0*/  IADD3 R12, P6, R13, R0, RZ ;  /* 0x000000000d0c7210 */ /* 0x000fc40007fde0ff */
[----:B------:R-:W-:Y:S01]  /*3dd0*/  LOP3.LUT R14, R62, 0x30, RZ, 0xfc, !PT ;  /* 0x000000303e0e7812 */ /* 0x000fe200078efcff */
[----:B------:R1:W-:Y:S01]  /*3de0*/  @P2 STG.E.U8 desc[UR12][R10.64], R23 ;  /* 0x000000170a002986 */ /* 0x0003e2000c10110c */
[----:B------:R-:W-:Y:S02]  /*3df0*/  ISETP.LT.AND P5, PT, R16, UR7, !P0 ;  /* 0x0000000710007c0c */ /* 0x000fe4000c7a1270 */
[----:B------:R-:W-:Y:S02]  /*3e00*/  LEA.HI.X.SX32 R13, R13, R2, 0x1, P6 ;  /* 0x000000020d0d7211 */ /* 0x000fe400030f0eff */
[----:B------:R-:W-:Y:S02]  /*3e10*/  ISETP.LT.AND P2, PT, R14, UR7, !P0 ;  /* 0x000000070e007c0c */ /* 0x000fe4000c741270 */
[----:B------:R-:W-:Y:S02]  /*3e20*/  IADD3 R14, P6, R17, R0, RZ ;  /* 0x00000000110e7210 */ /* 0x000fe40007fde0ff */
[----:B------:R-:W-:-:S02]  /*3e30*/  PRMT R21, R4, 0x7771, RZ ;  /* 0x0000777104157816 */ /* 0x000fc400000000ff */
[----:B------:R-:W-:Y:S01]  /*3e40*/  LEA.HI.X.SX32 R15, R17, R2, 0x1, P6 ;  /* 0x00000002110f7211 */ /* 0x000fe200030f0eff */
[----:B------:R-:W-:Y:S01]  /*3e50*/  IMAD R17, R3, 0x2, R17 ;  /* 0x0000000203117824 */ /* 0x000fe200078e0211 */
[C---:B------:R-:W-:Y:S01]  /*3e60*/  LOP3.LUT R16, R62.reuse, 0x2e, RZ, 0xfc, !PT ;  /* 0x0000002e3e107812 */ /* 0x040fe200078efcff */
[----:B------:R2:W-:Y:S01]  /*3e70*/  @P1 STG.E.U8 desc[UR12][R12.64], R21 ;  /* 0x000000150c001986 */ /* 0x0005e2000c10110c */
[----:B0-----:R-:W-:Y:S01]  /*3e80*/  PRMT R19, R5, 0x7771, RZ ;  /* 0x0000777105137816 */ /* 0x001fe200000000ff */
[----:B-1----:R-:W-:Y:S01]  /*3e90*/  IMAD R11, R3, 0x2, R17 ;  /* 0x00000002030b7824 */ /* 0x002fe200078e0211 */
[----:B------:R-:W-:Y:S02]  /*3ea0*/  LOP3.LUT R9, R62, 0x34, RZ, 0xfc, !PT ;  /* 0x000000343e097812 */ /* 0x000fe400078efcff */
[----:B------:R-:W-:Y:S01]  /*3eb0*/  IADD3 R8, P6, R17, R0, RZ ;  /* 0x0000000011087210 */ /* 0x000fe20007fde0ff */
[----:B------:R0:W-:Y:S01]  /*3ec0*/  @P5 STG.E.U8 desc[UR12][R14.64], R19 ;  /* 0x000000130e005986 */ /* 0x0001e2000c10110c */
[----:B------:R-:W-:-:S02]  /*3ed0*/  ISETP.LT.AND P3, PT, R16, UR7, !P0 ;  /* 0x0000000710007c0c */ /* 0x000fc4000c761270 */
[----:B------:R-:W-:Y:S02]  /*3ee0*/  ISETP.LT.AND P5, PT, R9, UR7, !P0 ;  /* 0x0000000709007c0c */ /* 0x000fe4000c7a1270 */
[----:B------:R-:W-:Y:S01]  /*3ef0*/  LEA.HI.X.SX32 R9, R17, R2, 0x1, P6 ;  /* 0x0000000211097211 */ /* 0x000fe200030f0eff */
[----:B--2---:R-:W-:Y:S01]  /*3f00*/  IMAD R13, R3, 0x2, R11 ;  /* 0x00000002030d7824 */ /* 0x004fe200078e020b */
[----:B------:R-:W-:Y:S02]  /*3f10*/  IADD3 R10, P6, R11, R0, RZ ;  /* 0x000000000b0a7210 */ /* 0x000fe40007fde0ff */
[----:B------:R-:W-:Y:S02]  /*3f20*/  PRMT R23, R6, 0x7771, RZ ;  /* 0x0000777106177816 */ /* 0x000fe400000000ff */
[----:B------:R-:W-:Y:S01]  /*3f30*/  PRMT R21, R7, 0x7771, RZ ;  /* 0x0000777107157816 */ /* 0x000fe200000000ff */
[----:B0-----:R-:W-:Y:S01]  /*3f40*/  IMAD R15, R3, 0x2, R13 ;  /* 0x00000002030f7824 */ /* 0x001fe200078e020d */
[----:B------:R-:W-:Y:S01]  /*3f50*/  LEA.HI.X.SX32 R11, R11, R2, 0x1, P6 ;  /* 0x000000020b0b7211 */ /* 0x000fe200030f0eff */
[----:B------:R-:W-:Y:S01]  /*3f60*/  @P4 STG.E.U8 desc[UR12][R8.64], R23 ;  /* 0x0000001708004986 */ /* 0x000fe2000c10110c */
[----:B------:R-:W-:Y:S01]  /*3f70*/  IADD3 R12, P6, R13, R0, RZ ;  /* 0x000000000d0c7210 */ /* 0x000fe20007fde0ff */
[----:B------:R-:W-:Y:S01]  /*3f80*/  IMAD R17, R3, 0x2, R15 ;  /* 0x0000000203117824 */ /* 0x000fe200078e020f */
[C---:B------:R-:W-:Y:S01]  /*3f90*/  LOP3.LUT R14, R62.reuse, 0x38, RZ, 0xfc, !PT ;  /* 0x000000383e0e7812 */ /* 0x040fe200078efcff */
[----:B------:R0:W-:Y:S01]  /*3fa0*/  @P3 STG.E.U8 desc[UR12][R10.64], R21 ;  /* 0x000000150a003986 */ /* 0x0001e2000c10110c */
[----:B------:R-:W-:-:S02]  /*3fb0*/  LOP3.LUT R16, R62, 0x32, RZ, 0xfc, !PT ;  /* 0x000000323e107812 */ /* 0x000fc400078efcff */
[----:B------:R-:W-:Y:S02]  /*3fc0*/  LEA.HI.X.SX32 R13, R13, R2, 0x1, P6 ;  /* 0x000000020d0d7211 */ /* 0x000fe400030f0eff */
[----:B------:R-:W-:Y:S02]  /*3fd0*/  PRMT R19, R4, 0x7772, RZ ;  /* 0x0000777204137816 */ /* 0x000fe400000000ff */
[----:B------:R-:W-:Y:S02]  /*3fe0*/  ISETP.LT.AND P3, PT, R14, UR7, !P0 ;  /* 0x000000070e007c0c */ /* 0x000fe4000c761270 */
[----:B------:R-:W-:Y:S01]  /*3ff0*/  ISETP.LT.AND P1, PT, R16, UR7, !P0 ;  /* 0x0000000710007c0c */ /* 0x000fe2000c721270 */
[----:B------:R1:W-:Y:S01]  /*4000*/  @P2 STG.E.U8 desc[UR12][R12.64], R19 ;  /* 0x000000130c002986 */ /* 0x0003e2000c10110c */
[----:B------:R-:W-:Y:S01]  /*4010*/  IADD3 R14, P6, R15, R0, RZ ;  /* 0x000000000f0e7210 */ /* 0x000fe20007fde0ff */
[----:B0-----:R-:W-:Y:S01]  /*4020*/  IMAD R11, R3, 0x2, R17 ;  /* 0x00000002030b7824 */ /* 0x001fe200078e0211 */
[----:B------:R-:W-:-:S02]  /*4030*/  LOP3.LUT R8, R62, 0x3a, RZ, 0xfc, !PT ;  /* 0x0000003a3e087812 */ /* 0x000fc400078efcff */
[----:B------:R-:W-:Y:S01]  /*4040*/  LEA.HI.X.SX32 R15, R15, R2, 0x1, P6 ;  /* 0x000000020f0f7211 */ /* 0x000fe200030f0eff */
[----:B------:R-:W-:Y:S01]  /*4050*/  IMAD R21, R3, 0x2, R11 ;  /* 0x0000000203157824 */ /* 0x000fe200078e020b */
[----:B------:R-:W-:Y:S02]  /*4060*/  ISETP.LT.AND P2, PT, R8, UR7, !P0 ;  /* 0x0000000708007c0c */ /* 0x000fe4000c741270 */
[----:B------:R-:W-:Y:S02]  /*4070*/  IADD3 R8, P6, R17, R0, RZ ;  /* 0x0000000011087210 */ /* 0x000fe40007fde0ff */
[----:B------:R-:W-:Y:S02]  /*4080*/  PRMT R25, R5, 0x7772, RZ ;  /* 0x0000777205197816 */ /* 0x000fe400000000ff */
[----:B------:R-:W-:Y:S01]  /*4090*/  LEA.HI.X.SX32 R9, R17, R2, 0x1, P6 ;  /* 0x0000000211097211 */ /* 0x000fe200030f0eff */
[----:B------:R-:W-:Y:S01]  /*40a0*/  IMAD R17, R3, 0x2, R21 ;  /* 0x0000000203117824 */ /* 0x000fe200078e0215 */
[----:B------:R-:W-:Y:S01]  /*40b0*/  LOP3.LUT R16, R62, 0x36, RZ, 0xfc, !PT ;  /* 0x000000363e107812 */ /* 0x000fe200078efcff */
[----:B------:R0:W-:Y:S01]  /*40c0*/  @P1 STG.E.U8 desc[UR12][R14.64], R25 ;  /* 0x000000190e001986 */ /* 0x0001e2000c10110c */
[-C--:B------:R-:W-:Y:S01]  /*40d0*/  IADD3 R10, P1, R11, R0.reuse, RZ ;  /* 0x000000000b0a7210 */ /* 0x080fe20007f3e0ff */
[----:B------:R-:W-:Y:S01]  /*40e0*/  IMAD R23, R3, 0x2, R17 ;  /* 0x0000000203177824 */ /* 0x000fe200078e0211 */
[----:B-1----:R-:W-:-:S02]  /*40f0*/  IADD3 R12, P6, R21, R0, RZ ;  /* 0x00000000150c7210 */ /* 0x002fc40007fde0ff */
[-C--:B------:R-:W-:Y:S01]  /*4100*/  LEA.HI.X.SX32 R11, R11, R2.reuse, 0x1, P1 ;  /* 0x000000020b0b7211 */ /* 0x080fe200008f0eff */
[----:B------:R-:W-:Y:S01]  /*4110*/  IMAD R3, R3, 0x2, R23 ;  /* 0x0000000203037824 */ /* 0x000fe200078e0217 */
[----:B------:R-:W-:Y:S02]  /*4120*/  LOP3.LUT R19, R62, 0x3c, RZ, 0xfc, !PT ;  /* 0x0000003c3e137812 */ /* 0x000fe400078efcff */
[----:B------:R-:W-:Y:S02]  /*4130*/  ISETP.LT.AND P4, PT, R16, UR7, !P0 ;  /* 0x0000000710007c0c */ /* 0x000fe4000c781270 */
[----:B------:R-:W-:Y:S02]  /*4140*/  LEA.HI.X.SX32 R13, R21, R2, 0x1, P6 ;  /* 0x00000002150d7211 */ /* 0x000fe400030f0eff */
[----:B0-----:R-:W-:Y:S02]  /*4150*/  IADD3 R14, P1, R23, R0, RZ ;  /* 0x00000000170e7210 */ /* 0x001fe40007f3e0ff */
[----:B------:R-:W-:-:S02]  /*4160*/  LOP3.LUT R62, R62, 0x3e, RZ, 0xfc, !PT ;  /* 0x0000003e3e3e7812 */ /* 0x000fc400078efcff */
[----:B------:R-:W-:Y:S02]  /*4170*/  IADD3 R16, P6, R17, R0, RZ ;  /* 0x0000000011107210 */ /* 0x000fe40007fde0ff */
[-C--:B------:R-:W-:Y:S02]  /*4180*/  LEA.HI.X.SX32 R15, R23, R2.reuse, 0x1, P1 ;  /* 0x00000002170f7211 */ /* 0x080fe400008f0eff */
[----:B------:R-:W-:Y:S02]  /*4190*/  ISETP.LT.AND P1, PT, R19, UR7, !P0 ;  /* 0x0000000713007c0c */ /* 0x000fe4000c721270 */
[----:B------:R-:W-:Y:S02]  /*41a0*/  ISETP.LT.AND P0, PT, R62, UR7, !P0 ;  /* 0x000000073e007c0c */ /* 0x000fe4000c701270 */
[----:B------:R-:W-:Y:S02]  /*41b0*/  LEA.HI.X.SX32 R17, R17, R2, 0x1, P6 ;  /* 0x0000000211117211 */ /* 0x000fe400030f0eff */
[----:B------:R-:W-:-:S02]  /*41c0*/  IADD3 R18, P6, R3, R0, RZ ;  /* 0x0000000003127210 */ /* 0x000fc40007fde0ff */
[----:B------:R-:W-:Y:S02]  /*41d0*/  PRMT R25, R6, 0x7772, RZ ;  /* 0x0000777206197816 */ /* 0x000fe400000000ff */
[----:B------:R-:W-:Y:S02]  /*41e0*/  PRMT R23, R7, 0x7772, RZ ;  /* 0x0000777207177816 */ /* 0x000fe400000000ff */
[----:B------:R-:W-:Y:S01]  /*41f0*/  PRMT R21, R4, 0x7773, RZ ;  /* 0x0000777304157816 */ /* 0x000fe200000000ff */
[----:B------:R0:W-:Y:S01]  /*4200*/  @P5 STG.E.U8 desc[UR12][R8.64], R25 ;  /* 0x0000001908005986 */ /* 0x0001e2000c10110c */
[----:B------:R-:W-:Y:S02]  /*4210*/  LEA.HI.X.SX32 R19, R3, R2, 0x1, P6 ;  /* 0x0000000203137211 */ /* 0x000fe400030f0eff */
[----:B------:R-:W-:Y:S01]  /*4220*/  PRMT R5, R5, 0x7773, RZ ;  /* 0x0000777305057816 */ /* 0x000fe200000000ff */
[----:B------:R0:W-:Y:S01]  /*4230*/  @P4 STG.E.U8 desc[UR12][R10.64], R23 ;  /* 0x000000170a004986 */ /* 0x0001e2000c10110c */
[----:B------:R-:W-:-:S02]  /*4240*/  PRMT R3, R6, 0x7773, RZ ;  /* 0x0000777306037816 */ /* 0x000fc400000000ff */
[----:B------:R-:W-:Y:S01]  /*4250*/  PRMT R7, R7, 0x7773, RZ ;  /* 0x0000777307077816 */ /* 0x000fe200000000ff */
[----:B------:R0:W-:Y:S04]  /*4260*/  @P3 STG.E.U8 desc[UR12][R12.64], R21 ;  /* 0x000000150c003986 */ /* 0x0001e8000c10110c */
[----:B------:R0:W-:Y:S04]  /*4270*/  @P2 STG.E.U8 desc[UR12][R16.64], R5 ;  /* 0x0000000510002986 */ /* 0x0001e8000c10110c */
[----:B------:R0:W-:Y:S01]  /*4280*/  @P1 STG.E.U8 desc[UR12][R14.64], R3 ;  /* 0x000000030e001986 */ /* 0x0001e2000c10110c */
[----:B------:R-:W-:Y:S05]  /*4290*/  @!P0 EXIT ;  /* 0x000000000000894d */ /* 0x000fea0003800000 */
[----:B------:R-:W-:Y:S01]  /*42a0*/  STG.E.U8 desc[UR12][R18.64], R7 ;  /* 0x0000000712007986 */ /* 0x000fe2000c10110c */
[----:B------:R-:W-:Y:S05]  /*42b0*/  EXIT ;  /* 0x000000000000794d */ /* 0x000fea0003800000 */
.L_x_2:
[----:B------:R-:W-:-:S00]  /*42c0*/  BRA `(.L_x_2) ;  /* 0xfffffffc00fc7947 */ /* 0x000fc0000383ffff */
[----:B------:R-:W-:-:S00]  /*42d0*/  NOP ;  /* 0x0000000000007918 */ /* 0x000fc00000000000 */
        /* <DEDUP_REMOVED lines=10> */
.L_x_3:


//--------------------- .nv.shared.matmul_kernel  --------------------------
	.section	.nv.shared.matmul_kernel,"aw",@nobits
	.sectionflags	@""
	.align	16
	.zero		1024


//--------------------- .nv.shared.reserved.0     --------------------------
	.section	.nv.shared.reserved.0,"aw",@nobits
	.weak		__nv_reservedSMEM_offset_0_alias
	.size		__nv_reservedSMEM_offset_0_alias, 0, 0
	.other		__nv_reservedSMEM_offset_0_alias,@"STO_CUDA_RESERVED_SHARED STV_DEFAULT"
__nv_reservedSMEM_offset_0_alias:
	.zero		0


//--------------------- .nv.constant0.matmul_kernel --------------------------
	.section	.nv.constant0.matmul_kernel,"a",@progbits
	.sectionflags	@""
	.align	4
.nv.constant0.matmul_kernel:
	.zero		608


//--------------------- SYMBOLS --------------------------

	.type		.nv.reservedSmem.offset0,@object
	.size		.nv.reservedSmem.offset0,0x4
